//
// Generated by NVIDIA NVVM Compiler
//
// Compiler Build ID: CL-36424714
// Cuda compilation tools, release 13.0, V13.0.88
// Based on NVVM 20.0.0
//

.version 9.0
.target sm_100
.address_size 64

	// .globl	_Z6get_GjPdS_P7double2
.func  (.param .align 16 .b8 func_retval0[16]) __internal_trig_reduction_slowpathd
(
	.param .b64 __internal_trig_reduction_slowpathd_param_0
)
;
.func  (.param .b64 func_retval0) __internal_accurate_pow
(
	.param .b64 __internal_accurate_pow_param_0
)
;
.extern .shared .align 16 .b8 share[];
.global .align 8 .b8 __cudart_i2opi_d[144] = {8, 93, 141, 31, 177, 95, 251, 107, 234, 146, 82, 138, 247, 57, 7, 61, 123, 241, 229, 235, 199, 186, 39, 117, 45, 234, 95, 158, 102, 63, 70, 79, 183, 9, 203, 39, 207, 126, 54, 109, 31, 109, 10, 90, 139, 17, 47, 239, 15, 152, 5, 222, 255, 151, 248, 31, 59, 40, 249, 189, 139, 95, 132, 156, 244, 57, 83, 131, 57, 214, 145, 57, 65, 126, 95, 180, 38, 112, 156, 233, 132, 68, 187, 46, 245, 53, 130, 232, 62, 167, 41, 177, 28, 235, 29, 254, 28, 146, 209, 9, 234, 46, 73, 6, 224, 210, 77, 66, 58, 110, 36, 183, 97, 197, 187, 222, 171, 99, 81, 254, 65, 144, 67, 60, 153, 149, 98, 219, 192, 221, 52, 245, 209, 87, 39, 252, 41, 21, 68, 78, 110, 131, 249, 162};

.visible .entry _Z6get_GjPdS_P7double2(
	.param .u64 .ptr .align 1 _Z6get_GjPdS_P7double2_param_0,
	.param .u64 .ptr .align 1 _Z6get_GjPdS_P7double2_param_1,
	.param .u64 .ptr .align 1 _Z6get_GjPdS_P7double2_param_2
)
{
	.reg .pred 	%p<5>;
	.reg .b32 	%r<22>;
	.reg .b64 	%rd<13>;
	.reg .b64 	%fd<42>;

	ld.param.u64 	%rd1, [_Z6get_GjPdS_P7double2_param_0];
	ld.param.u64 	%rd3, [_Z6get_GjPdS_P7double2_param_1];
	ld.param.u64 	%rd2, [_Z6get_GjPdS_P7double2_param_2];
	cvta.to.global.u64 	%rd4, %rd3;
	mov.u32 	%r5, %tid.x;
	mov.u32 	%r6, %ctaid.x;
	mov.u32 	%r7, %ntid.x;
	mad.lo.s32 	%r1, %r6, %r7, %r5;
	mul.wide.s32 	%rd5, %r1, 8;
	add.s64 	%rd6, %rd4, %rd5;
	ld.global.f64 	%fd1, [%rd6];
	abs.f64 	%fd2, %fd1;
	setp.neu.f64 	%p1, %fd2, 0d7FF0000000000000;
	@%p1 bra 	$L__BB0_2;
	mov.f64 	%fd18, 0d0000000000000000;
	mul.rn.f64 	%fd39, %fd1, %fd18;
	mov.b32 	%r21, 0;
	bra.uni 	$L__BB0_4;
$L__BB0_2:
	mul.f64 	%fd13, %fd1, 0d3FE45F306DC9C883;
	cvt.rni.s32.f64 	%r21, %fd13;
	cvt.rn.f64.s32 	%fd14, %r21;
	fma.rn.f64 	%fd15, %fd14, 0dBFF921FB54442D18, %fd1;
	fma.rn.f64 	%fd16, %fd14, 0dBC91A62633145C00, %fd15;
	fma.rn.f64 	%fd39, %fd14, 0dB97B839A252049C0, %fd16;
	setp.ltu.f64 	%p2, %fd2, 0d41E0000000000000;
	@%p2 bra 	$L__BB0_4;
	{ // callseq 0, 0
	.param .b64 param0;
	st.param.f64 	[param0], %fd1;
	.param .align 16 .b8 retval0[16];
	call.uni (retval0), 
	__internal_trig_reduction_slowpathd, 
	(
	param0
	);
	ld.param.f64 	%fd39, [retval0];
	ld.param.b32 	%r21, [retval0+8];
	} // callseq 0
$L__BB0_4:
	mul.rn.f64 	%fd19, %fd39, %fd39;
	fma.rn.f64 	%fd20, %fd19, 0dBDA8FF8320FD8164, 0d3E21EEA7C1EF8528;
	fma.rn.f64 	%fd21, %fd20, %fd19, 0dBE927E4F8E06E6D9;
	fma.rn.f64 	%fd22, %fd21, %fd19, 0d3EFA01A019DDBCE9;
	fma.rn.f64 	%fd23, %fd22, %fd19, 0dBF56C16C16C15D47;
	fma.rn.f64 	%fd24, %fd23, %fd19, 0d3FA5555555555551;
	fma.rn.f64 	%fd25, %fd24, %fd19, 0dBFE0000000000000;
	fma.rn.f64 	%fd26, %fd25, %fd19, 0d3FF0000000000000;
	fma.rn.f64 	%fd27, %fd19, 0d3DE5DB65F9785EBA, 0dBE5AE5F12CB0D246;
	fma.rn.f64 	%fd28, %fd27, %fd19, 0d3EC71DE369ACE392;
	fma.rn.f64 	%fd29, %fd28, %fd19, 0dBF2A01A019DB62A1;
	fma.rn.f64 	%fd30, %fd29, %fd19, 0d3F81111111110818;
	fma.rn.f64 	%fd31, %fd30, %fd19, 0dBFC5555555555554;
	fma.rn.f64 	%fd32, %fd31, %fd19, 0d0000000000000000;
	fma.rn.f64 	%fd33, %fd32, %fd39, %fd39;
	and.b32  	%r10, %r21, 1;
	setp.eq.b32 	%p3, %r10, 1;
	{
	.reg .b32 %temp; 
	mov.b64 	{%temp, %r11}, %fd33;
	}
	{
	.reg .b32 %temp; 
	mov.b64 	{%r12, %temp}, %fd33;
	}
	xor.b32  	%r13, %r11, -2147483648;
	mov.b64 	%fd34, {%r12, %r13};
	selp.f64 	%fd40, %fd26, %fd33, %p3;
	selp.f64 	%fd41, %fd34, %fd26, %p3;
	and.b32  	%r14, %r21, 2;
	setp.eq.s32 	%p4, %r14, 0;
	@%p4 bra 	$L__BB0_6;
	{
	.reg .b32 %temp; 
	mov.b64 	{%temp, %r15}, %fd40;
	}
	{
	.reg .b32 %temp; 
	mov.b64 	{%r16, %temp}, %fd40;
	}
	xor.b32  	%r17, %r15, -2147483648;
	mov.b64 	%fd40, {%r16, %r17};
	{
	.reg .b32 %temp; 
	mov.b64 	{%temp, %r18}, %fd41;
	}
	{
	.reg .b32 %temp; 
	mov.b64 	{%r19, %temp}, %fd41;
	}
	xor.b32  	%r20, %r18, -2147483648;
	mov.b64 	%fd41, {%r19, %r20};
$L__BB0_6:
	cvta.to.global.u64 	%rd7, %rd1;
	cvta.to.global.u64 	%rd8, %rd2;
	add.s64 	%rd10, %rd7, %rd5;
	ld.global.f64 	%fd35, [%rd10];
	mul.f64 	%fd36, %fd41, %fd35;
	mul.wide.s32 	%rd11, %r1, 16;
	add.s64 	%rd12, %rd8, %rd11;
	st.global.f64 	[%rd12], %fd36;
	ld.global.f64 	%fd37, [%rd10];
	mul.f64 	%fd38, %fd40, %fd37;
	st.global.f64 	[%rd12+8], %fd38;
	ret;

}
	// .globl	_Z17mult_complex_1to1P7double2S0_S0_
.visible .entry _Z17mult_complex_1to1P7double2S0_S0_(
	.param .u64 .ptr .align 1 _Z17mult_complex_1to1P7double2S0_S0__param_0,
	.param .u64 .ptr .align 1 _Z17mult_complex_1to1P7double2S0_S0__param_1,
	.param .u64 .ptr .align 1 _Z17mult_complex_1to1P7double2S0_S0__param_2
)
{
	.reg .b32 	%r<8>;
	.reg .b64 	%rd<11>;
	.reg .b64 	%fd<10>;

	ld.param.u64 	%rd1, [_Z17mult_complex_1to1P7double2S0_S0__param_0];
	ld.param.u64 	%rd2, [_Z17mult_complex_1to1P7double2S0_S0__param_1];
	ld.param.u64 	%rd3, [_Z17mult_complex_1to1P7double2S0_S0__param_2];
	cvta.to.global.u64 	%rd4, %rd3;
	cvta.to.global.u64 	%rd5, %rd2;
	cvta.to.global.u64 	%rd6, %rd1;
	mov.u32 	%r1, %tid.x;
	mov.u32 	%r2, %ctaid.x;
	mov.u32 	%r3, %ntid.x;
	mov.u32 	%r4, %ctaid.y;
	mov.u32 	%r5, %nctaid.x;
	mad.lo.s32 	%r6, %r5, %r4, %r2;
	mad.lo.s32 	%r7, %r6, %r3, %r1;
	mul.wide.s32 	%rd7, %r7, 16;
	add.s64 	%rd8, %rd6, %rd7;
	ld.global.v2.f64 	{%fd1, %fd2}, [%rd8];
	add.s64 	%rd9, %rd5, %rd7;
	ld.global.v2.f64 	{%fd3, %fd4}, [%rd9];
	mul.f64 	%fd5, %fd1, %fd3;
	mul.f64 	%fd6, %fd2, %fd4;
	sub.f64 	%fd7, %fd5, %fd6;
	mul.f64 	%fd8, %fd1, %fd4;
	fma.rn.f64 	%fd9, %fd2, %fd3, %fd8;
	add.s64 	%rd10, %rd4, %rd7;
	st.global.v2.f64 	[%rd10], {%fd7, %fd9};
	ret;

}
	// .globl	_Z17mult_complex_1tonP7double2S0_S0_
.visible .entry _Z17mult_complex_1tonP7double2S0_S0_(
	.param .u64 .ptr .align 1 _Z17mult_complex_1tonP7double2S0_S0__param_0,
	.param .u64 .ptr .align 1 _Z17mult_complex_1tonP7double2S0_S0__param_1,
	.param .u64 .ptr .align 1 _Z17mult_complex_1tonP7double2S0_S0__param_2
)
{
	.reg .b32 	%r<9>;
	.reg .b64 	%rd<12>;
	.reg .b64 	%fd<10>;

	ld.param.u64 	%rd1, [_Z17mult_complex_1tonP7double2S0_S0__param_0];
	ld.param.u64 	%rd2, [_Z17mult_complex_1tonP7double2S0_S0__param_1];
	ld.param.u64 	%rd3, [_Z17mult_complex_1tonP7double2S0_S0__param_2];
	cvta.to.global.u64 	%rd4, %rd3;
	cvta.to.global.u64 	%rd5, %rd2;
	cvta.to.global.u64 	%rd6, %rd1;
	mov.u32 	%r1, %tid.x;
	mov.u32 	%r2, %ctaid.x;
	mov.u32 	%r3, %ntid.x;
	mad.lo.s32 	%r4, %r2, %r3, %r1;
	mov.u32 	%r5, %ctaid.y;
	mul.lo.s32 	%r6, %r5, %r3;
	mov.u32 	%r7, %nctaid.x;
	mad.lo.s32 	%r8, %r6, %r7, %r4;
	mul.wide.s32 	%rd7, %r4, 16;
	add.s64 	%rd8, %rd6, %rd7;
	ld.global.v2.f64 	{%fd1, %fd2}, [%rd8];
	mul.wide.s32 	%rd9, %r8, 16;
	add.s64 	%rd10, %rd5, %rd9;
	ld.global.v2.f64 	{%fd3, %fd4}, [%rd10];
	mul.f64 	%fd5, %fd1, %fd3;
	mul.f64 	%fd6, %fd2, %fd4;
	sub.f64 	%fd7, %fd5, %fd6;
	mul.f64 	%fd8, %fd1, %fd4;
	fma.rn.f64 	%fd9, %fd2, %fd3, %fd8;
	add.s64 	%rd11, %rd4, %rd9;
	st.global.v2.f64 	[%rd11], {%fd7, %fd9};
	ret;

}
	// .globl	_Z10get_E_GwkjPdP7double2S_S1_
.visible .entry _Z10get_E_GwkjPdP7double2S_S1_(
	.param .u64 .ptr .align 1 _Z10get_E_GwkjPdP7double2S_S1__param_0,
	.param .u64 .ptr .align 1 _Z10get_E_GwkjPdP7double2S_S1__param_1,
	.param .u64 .ptr .align 1 _Z10get_E_GwkjPdP7double2S_S1__param_2,
	.param .u64 .ptr .align 1 _Z10get_E_GwkjPdP7double2S_S1__param_3
)
{
	.reg .pred 	%p<4>;
	.reg .b32 	%r<8>;
	.reg .b64 	%rd<15>;
	.reg .b64 	%fd<45>;

	ld.param.u64 	%rd1, [_Z10get_E_GwkjPdP7double2S_S1__param_0];
	ld.param.u64 	%rd2, [_Z10get_E_GwkjPdP7double2S_S1__param_1];
	ld.param.u64 	%rd3, [_Z10get_E_GwkjPdP7double2S_S1__param_2];
	ld.param.u64 	%rd4, [_Z10get_E_GwkjPdP7double2S_S1__param_3];
	cvta.to.global.u64 	%rd5, %rd4;
	cvta.to.global.u64 	%rd6, %rd3;
	cvta.to.global.u64 	%rd7, %rd1;
	cvta.to.global.u64 	%rd8, %rd2;
	mov.u32 	%r1, %tid.x;
	mov.u32 	%r2, %ctaid.x;
	mov.u32 	%r3, %ntid.x;
	mov.u32 	%r4, %ctaid.y;
	mov.u32 	%r5, %nctaid.x;
	mad.lo.s32 	%r6, %r5, %r4, %r2;
	mad.lo.s32 	%r7, %r6, %r3, %r1;
	mul.wide.s32 	%rd9, %r7, 16;
	add.s64 	%rd10, %rd8, %rd9;
	ld.global.v2.f64 	{%fd1, %fd2}, [%rd10];
	abs.f64 	%fd3, %fd1;
	abs.f64 	%fd4, %fd2;
	setp.gt.f64 	%p1, %fd3, %fd4;
	selp.f64 	%fd5, %fd3, %fd4, %p1;
	selp.f64 	%fd6, %fd4, %fd3, %p1;
	div.rn.f64 	%fd8, %fd6, %fd5;
	fma.rn.f64 	%fd9, %fd8, %fd8, 0d3FF0000000000000;
	sqrt.rn.f64 	%fd10, %fd9;
	mul.f64 	%fd11, %fd5, %fd10;
	setp.eq.f64 	%p2, %fd5, 0d0000000000000000;
	max.f64 	%fd12, %fd5, %fd6;
	setp.gt.f64 	%p3, %fd12, 0d7FEFFFFFFFFFFFFF;
	add.f64 	%fd13, %fd3, %fd4;
	selp.f64 	%fd14, %fd13, %fd11, %p2;
	selp.f64 	%fd15, %fd13, %fd14, %p3;
	mul.wide.s32 	%rd11, %r7, 8;
	add.s64 	%rd12, %rd7, %rd11;
	ld.global.f64 	%fd16, [%rd12];
	sub.f64 	%fd17, %fd16, %fd15;
	mul.f64 	%fd18, %fd17, %fd17;
	add.s64 	%rd13, %rd6, %rd11;
	st.global.f64 	[%rd13], %fd18;
	ld.global.v2.f64 	{%fd19, %fd20}, [%rd10];
	abs.f64 	%fd21, %fd15;
	rcp.rn.f64 	%fd22, %fd21;
	mul.f64 	%fd23, %fd19, %fd22;
	mul.f64 	%fd24, %fd20, %fd22;
	mul.f64 	%fd25, %fd15, %fd22;
	mul.f64 	%fd26, %fd22, 0d0000000000000000;
	mul.f64 	%fd27, %fd26, %fd26;
	fma.rn.f64 	%fd28, %fd25, %fd25, %fd27;
	rcp.rn.f64 	%fd29, %fd28;
	mul.f64 	%fd30, %fd24, %fd26;
	fma.rn.f64 	%fd31, %fd23, %fd25, %fd30;
	mul.f64 	%fd32, %fd31, %fd29;
	mul.f64 	%fd33, %fd24, %fd25;
	mul.f64 	%fd34, %fd23, %fd26;
	sub.f64 	%fd35, %fd33, %fd34;
	mul.f64 	%fd36, %fd35, %fd29;
	ld.global.f64 	%fd37, [%rd12];
	mul.f64 	%fd38, %fd37, %fd32;
	mul.f64 	%fd39, %fd36, 0d0000000000000000;
	sub.f64 	%fd40, %fd38, %fd39;
	mul.f64 	%fd41, %fd32, 0d0000000000000000;
	fma.rn.f64 	%fd42, %fd37, %fd36, %fd41;
	sub.f64 	%fd43, %fd40, %fd19;
	sub.f64 	%fd44, %fd42, %fd20;
	add.s64 	%rd14, %rd5, %rd9;
	st.global.v2.f64 	[%rd14], {%fd43, %fd44};
	ret;

}
	// .globl	_Z5sum_EiPd
.visible .entry _Z5sum_EiPd(
	.param .u32 _Z5sum_EiPd_param_0,
	.param .u64 .ptr .align 1 _Z5sum_EiPd_param_1
)
{
	.reg .pred 	%p<10>;
	.reg .b32 	%r<165>;
	.reg .b64 	%rd<63>;
	.reg .b64 	%fd<81>;

	ld.param.u32 	%r160, [_Z5sum_EiPd_param_0];
	ld.param.u64 	%rd3, [_Z5sum_EiPd_param_1];
	cvta.to.global.u64 	%rd1, %rd3;
	mov.u32 	%r76, %tid.x;
	mov.u32 	%r1, %ctaid.x;
	mov.u32 	%r2, %ntid.x;
	mad.lo.s32 	%r77, %r1, %r2, %r76;
	mul.wide.s32 	%rd4, %r77, 8;
	add.s64 	%rd2, %rd1, %rd4;
	ld.global.f64 	%fd80, [%rd2];
	setp.lt.s32 	%p1, %r160, 2;
	@%p1 bra 	$L__BB4_13;
	mov.u32 	%r3, %nctaid.x;
	add.s32 	%r4, %r160, -1;
	add.s32 	%r78, %r160, -2;
	setp.lt.u32 	%p2, %r78, 15;
	@%p2 bra 	$L__BB4_4;
	mad.lo.s32 	%r80, %r3, %r78, %r1;
	mad.lo.s32 	%r158, %r2, %r80, %r76;
	add.s32 	%r82, %r160, -3;
	mad.lo.s32 	%r83, %r3, %r82, %r1;
	mad.lo.s32 	%r157, %r2, %r83, %r76;
	add.s32 	%r84, %r160, -4;
	mad.lo.s32 	%r85, %r3, %r84, %r1;
	mad.lo.s32 	%r156, %r2, %r85, %r76;
	add.s32 	%r86, %r160, -5;
	mad.lo.s32 	%r87, %r3, %r86, %r1;
	mad.lo.s32 	%r155, %r2, %r87, %r76;
	add.s32 	%r88, %r160, -6;
	mad.lo.s32 	%r89, %r3, %r88, %r1;
	mad.lo.s32 	%r154, %r2, %r89, %r76;
	add.s32 	%r90, %r160, -7;
	mad.lo.s32 	%r91, %r3, %r90, %r1;
	mad.lo.s32 	%r153, %r2, %r91, %r76;
	add.s32 	%r92, %r160, -8;
	mad.lo.s32 	%r93, %r3, %r92, %r1;
	mad.lo.s32 	%r152, %r2, %r93, %r76;
	add.s32 	%r94, %r160, -9;
	mad.lo.s32 	%r95, %r3, %r94, %r1;
	mad.lo.s32 	%r151, %r2, %r95, %r76;
	add.s32 	%r96, %r160, -10;
	mad.lo.s32 	%r97, %r3, %r96, %r1;
	mad.lo.s32 	%r150, %r2, %r97, %r76;
	add.s32 	%r98, %r160, -11;
	mad.lo.s32 	%r99, %r3, %r98, %r1;
	mad.lo.s32 	%r149, %r2, %r99, %r76;
	add.s32 	%r100, %r160, -12;
	mad.lo.s32 	%r101, %r3, %r100, %r1;
	mad.lo.s32 	%r148, %r2, %r101, %r76;
	add.s32 	%r102, %r160, -13;
	mad.lo.s32 	%r103, %r3, %r102, %r1;
	mad.lo.s32 	%r147, %r2, %r103, %r76;
	add.s32 	%r104, %r160, -14;
	mad.lo.s32 	%r105, %r3, %r104, %r1;
	mad.lo.s32 	%r146, %r2, %r105, %r76;
	add.s32 	%r106, %r160, -15;
	mad.lo.s32 	%r107, %r3, %r106, %r1;
	mad.lo.s32 	%r145, %r2, %r107, %r76;
	add.s32 	%r108, %r160, -16;
	mad.lo.s32 	%r109, %r3, %r108, %r1;
	mad.lo.s32 	%r144, %r2, %r109, %r76;
	mad.lo.s32 	%r110, %r3, %r4, %r1;
	mad.lo.s32 	%r143, %r2, %r110, %r76;
	and.b32  	%r111, %r4, -16;
	neg.s32 	%r142, %r111;
$L__BB4_3:
	.pragma "nounroll";
	mul.wide.u32 	%rd5, %r143, 8;
	add.s64 	%rd6, %rd1, %rd5;
	ld.global.f64 	%fd16, [%rd6];
	add.f64 	%fd17, %fd80, %fd16;
	mul.wide.u32 	%rd7, %r158, 8;
	add.s64 	%rd8, %rd1, %rd7;
	ld.global.f64 	%fd18, [%rd8];
	add.f64 	%fd19, %fd17, %fd18;
	mul.wide.u32 	%rd9, %r157, 8;
	add.s64 	%rd10, %rd1, %rd9;
	ld.global.f64 	%fd20, [%rd10];
	add.f64 	%fd21, %fd19, %fd20;
	mul.wide.u32 	%rd11, %r156, 8;
	add.s64 	%rd12, %rd1, %rd11;
	ld.global.f64 	%fd22, [%rd12];
	add.f64 	%fd23, %fd21, %fd22;
	mul.wide.u32 	%rd13, %r155, 8;
	add.s64 	%rd14, %rd1, %rd13;
	ld.global.f64 	%fd24, [%rd14];
	add.f64 	%fd25, %fd23, %fd24;
	mul.wide.u32 	%rd15, %r154, 8;
	add.s64 	%rd16, %rd1, %rd15;
	ld.global.f64 	%fd26, [%rd16];
	add.f64 	%fd27, %fd25, %fd26;
	mul.wide.u32 	%rd17, %r153, 8;
	add.s64 	%rd18, %rd1, %rd17;
	ld.global.f64 	%fd28, [%rd18];
	add.f64 	%fd29, %fd27, %fd28;
	mul.wide.u32 	%rd19, %r152, 8;
	add.s64 	%rd20, %rd1, %rd19;
	ld.global.f64 	%fd30, [%rd20];
	add.f64 	%fd31, %fd29, %fd30;
	mul.wide.u32 	%rd21, %r151, 8;
	add.s64 	%rd22, %rd1, %rd21;
	ld.global.f64 	%fd32, [%rd22];
	add.f64 	%fd33, %fd31, %fd32;
	mul.wide.u32 	%rd23, %r150, 8;
	add.s64 	%rd24, %rd1, %rd23;
	ld.global.f64 	%fd34, [%rd24];
	add.f64 	%fd35, %fd33, %fd34;
	mul.wide.u32 	%rd25, %r149, 8;
	add.s64 	%rd26, %rd1, %rd25;
	ld.global.f64 	%fd36, [%rd26];
	add.f64 	%fd37, %fd35, %fd36;
	mul.wide.u32 	%rd27, %r148, 8;
	add.s64 	%rd28, %rd1, %rd27;
	ld.global.f64 	%fd38, [%rd28];
	add.f64 	%fd39, %fd37, %fd38;
	mul.wide.u32 	%rd29, %r147, 8;
	add.s64 	%rd30, %rd1, %rd29;
	ld.global.f64 	%fd40, [%rd30];
	add.f64 	%fd41, %fd39, %fd40;
	mul.wide.u32 	%rd31, %r146, 8;
	add.s64 	%rd32, %rd1, %rd31;
	ld.global.f64 	%fd42, [%rd32];
	add.f64 	%fd43, %fd41, %fd42;
	mul.wide.u32 	%rd33, %r145, 8;
	add.s64 	%rd34, %rd1, %rd33;
	ld.global.f64 	%fd44, [%rd34];
	add.f64 	%fd45, %fd43, %fd44;
	add.s32 	%r160, %r160, -16;
	mul.wide.u32 	%rd35, %r144, 8;
	add.s64 	%rd36, %rd1, %rd35;
	ld.global.f64 	%fd46, [%rd36];
	add.f64 	%fd80, %fd45, %fd46;
	mul.lo.s32 	%r112, %r3, %r2;
	shl.b32 	%r113, %r112, 4;
	sub.s32 	%r158, %r158, %r113;
	sub.s32 	%r157, %r157, %r113;
	sub.s32 	%r156, %r156, %r113;
	sub.s32 	%r155, %r155, %r113;
	sub.s32 	%r154, %r154, %r113;
	sub.s32 	%r153, %r153, %r113;
	sub.s32 	%r152, %r152, %r113;
	sub.s32 	%r151, %r151, %r113;
	sub.s32 	%r150, %r150, %r113;
	sub.s32 	%r149, %r149, %r113;
	sub.s32 	%r148, %r148, %r113;
	sub.s32 	%r147, %r147, %r113;
	sub.s32 	%r146, %r146, %r113;
	sub.s32 	%r145, %r145, %r113;
	sub.s32 	%r144, %r144, %r113;
	sub.s32 	%r143, %r143, %r113;
	add.s32 	%r142, %r142, 16;
	setp.ne.s32 	%p3, %r142, 0;
	@%p3 bra 	$L__BB4_3;
$L__BB4_4:
	and.b32  	%r59, %r4, 15;
	setp.eq.s32 	%p4, %r59, 0;
	@%p4 bra 	$L__BB4_13;
	mov.u32 	%r60, %tid.x;
	mad.lo.s32 	%r61, %r1, %r2, %r60;
	mul.lo.s32 	%r62, %r3, %r2;
	and.b32  	%r63, %r4, 7;
	setp.lt.u32 	%p5, %r59, 8;
	@%p5 bra 	$L__BB4_7;
	add.s32 	%r114, %r160, -1;
	mul.lo.s32 	%r115, %r62, %r114;
	add.s32 	%r116, %r115, %r61;
	mul.wide.u32 	%rd37, %r116, 8;
	add.s64 	%rd38, %rd1, %rd37;
	ld.global.f64 	%fd48, [%rd38];
	add.f64 	%fd49, %fd80, %fd48;
	sub.s32 	%r117, %r115, %r62;
	add.s32 	%r118, %r117, %r61;
	mul.wide.u32 	%rd39, %r118, 8;
	add.s64 	%rd40, %rd1, %rd39;
	ld.global.f64 	%fd50, [%rd40];
	add.f64 	%fd51, %fd49, %fd50;
	sub.s32 	%r119, %r117, %r62;
	add.s32 	%r120, %r119, %r61;
	mul.wide.u32 	%rd41, %r120, 8;
	add.s64 	%rd42, %rd1, %rd41;
	ld.global.f64 	%fd52, [%rd42];
	add.f64 	%fd53, %fd51, %fd52;
	sub.s32 	%r121, %r119, %r62;
	add.s32 	%r122, %r121, %r61;
	mul.wide.u32 	%rd43, %r122, 8;
	add.s64 	%rd44, %rd1, %rd43;
	ld.global.f64 	%fd54, [%rd44];
	add.f64 	%fd55, %fd53, %fd54;
	sub.s32 	%r123, %r121, %r62;
	add.s32 	%r124, %r123, %r61;
	mul.wide.u32 	%rd45, %r124, 8;
	add.s64 	%rd46, %rd1, %rd45;
	ld.global.f64 	%fd56, [%rd46];
	add.f64 	%fd57, %fd55, %fd56;
	sub.s32 	%r125, %r123, %r62;
	add.s32 	%r126, %r125, %r61;
	mul.wide.u32 	%rd47, %r126, 8;
	add.s64 	%rd48, %rd1, %rd47;
	ld.global.f64 	%fd58, [%rd48];
	add.f64 	%fd59, %fd57, %fd58;
	sub.s32 	%r127, %r125, %r62;
	add.s32 	%r128, %r127, %r61;
	mul.wide.u32 	%rd49, %r128, 8;
	add.s64 	%rd50, %rd1, %rd49;
	ld.global.f64 	%fd60, [%rd50];
	add.f64 	%fd61, %fd59, %fd60;
	add.s32 	%r160, %r160, -8;
	sub.s32 	%r129, %r127, %r62;
	add.s32 	%r130, %r129, %r61;
	mul.wide.u32 	%rd51, %r130, 8;
	add.s64 	%rd52, %rd1, %rd51;
	ld.global.f64 	%fd62, [%rd52];
	add.f64 	%fd80, %fd61, %fd62;
$L__BB4_7:
	setp.eq.s32 	%p6, %r63, 0;
	@%p6 bra 	$L__BB4_13;
	and.b32  	%r66, %r4, 3;
	setp.lt.u32 	%p7, %r63, 4;
	@%p7 bra 	$L__BB4_10;
	add.s32 	%r131, %r160, -1;
	mul.lo.s32 	%r132, %r62, %r131;
	add.s32 	%r133, %r132, %r61;
	mul.wide.u32 	%rd53, %r133, 8;
	add.s64 	%rd54, %rd1, %rd53;
	ld.global.f64 	%fd64, [%rd54];
	add.f64 	%fd65, %fd80, %fd64;
	sub.s32 	%r134, %r132, %r62;
	add.s32 	%r135, %r134, %r61;
	mul.wide.u32 	%rd55, %r135, 8;
	add.s64 	%rd56, %rd1, %rd55;
	ld.global.f64 	%fd66, [%rd56];
	add.f64 	%fd67, %fd65, %fd66;
	sub.s32 	%r136, %r134, %r62;
	add.s32 	%r137, %r136, %r61;
	mul.wide.u32 	%rd57, %r137, 8;
	add.s64 	%rd58, %rd1, %rd57;
	ld.global.f64 	%fd68, [%rd58];
	add.f64 	%fd69, %fd67, %fd68;
	add.s32 	%r160, %r160, -4;
	sub.s32 	%r138, %r136, %r62;
	add.s32 	%r139, %r138, %r61;
	mul.wide.u32 	%rd59, %r139, 8;
	add.s64 	%rd60, %rd1, %rd59;
	ld.global.f64 	%fd70, [%rd60];
	add.f64 	%fd80, %fd69, %fd70;
$L__BB4_10:
	setp.eq.s32 	%p8, %r66, 0;
	@%p8 bra 	$L__BB4_13;
	add.s32 	%r140, %r160, -1;
	mad.lo.s32 	%r141, %r3, %r140, %r1;
	mad.lo.s32 	%r164, %r2, %r141, %r60;
	neg.s32 	%r163, %r66;
$L__BB4_12:
	.pragma "nounroll";
	mul.wide.u32 	%rd61, %r164, 8;
	add.s64 	%rd62, %rd1, %rd61;
	ld.global.f64 	%fd71, [%rd62];
	add.f64 	%fd80, %fd80, %fd71;
	sub.s32 	%r164, %r164, %r62;
	add.s32 	%r163, %r163, 1;
	setp.ne.s32 	%p9, %r163, 0;
	@%p9 bra 	$L__BB4_12;
$L__BB4_13:
	st.global.f64 	[%rd2], %fd80;
	ret;

}
	// .globl	_Z8sum_EtotPdS_
.visible .entry _Z8sum_EtotPdS_(
	.param .u64 .ptr .align 1 _Z8sum_EtotPdS__param_0,
	.param .u64 .ptr .align 1 _Z8sum_EtotPdS__param_1
)
{
	.reg .pred 	%p<5>;
	.reg .b32 	%r<16>;
	.reg .b64 	%rd<11>;
	.reg .b64 	%fd<8>;

	ld.param.u64 	%rd2, [_Z8sum_EtotPdS__param_0];
	ld.param.u64 	%rd1, [_Z8sum_EtotPdS__param_1];
	cvta.to.global.u64 	%rd3, %rd2;
	mov.u32 	%r1, %tid.x;
	mov.u32 	%r2, %ctaid.x;
	mov.u32 	%r15, %ntid.x;
	mul.lo.s32 	%r7, %r15, %r2;
	shl.b32 	%r8, %r7, 1;
	add.s32 	%r9, %r8, %r1;
	mul.wide.s32 	%rd4, %r9, 8;
	add.s64 	%rd5, %rd3, %rd4;
	ld.global.f64 	%fd1, [%rd5];
	add.s32 	%r10, %r9, %r15;
	mul.wide.u32 	%rd6, %r10, 8;
	add.s64 	%rd7, %rd3, %rd6;
	ld.global.f64 	%fd2, [%rd7];
	add.f64 	%fd3, %fd1, %fd2;
	shl.b32 	%r11, %r1, 3;
	mov.u32 	%r12, share;
	add.s32 	%r4, %r12, %r11;
	st.shared.f64 	[%r4], %fd3;
	bar.sync 	0;
	setp.lt.u32 	%p1, %r15, 2;
	@%p1 bra 	$L__BB5_4;
$L__BB5_1:
	shr.u32 	%r6, %r15, 1;
	setp.ge.u32 	%p2, %r1, %r6;
	@%p2 bra 	$L__BB5_3;
	shl.b32 	%r13, %r6, 3;
	add.s32 	%r14, %r4, %r13;
	ld.shared.f64 	%fd4, [%r14];
	ld.shared.f64 	%fd5, [%r4];
	add.f64 	%fd6, %fd4, %fd5;
	st.shared.f64 	[%r4], %fd6;
$L__BB5_3:
	bar.sync 	0;
	setp.gt.u32 	%p3, %r15, 3;
	mov.u32 	%r15, %r6;
	@%p3 bra 	$L__BB5_1;
$L__BB5_4:
	setp.ne.s32 	%p4, %r1, 0;
	@%p4 bra 	$L__BB5_6;
	ld.shared.f64 	%fd7, [share];
	cvta.to.global.u64 	%rd8, %rd1;
	mul.wide.u32 	%rd9, %r2, 8;
	add.s64 	%rd10, %rd8, %rd9;
	st.global.f64 	[%rd10], %fd7;
$L__BB5_6:
	ret;

}
	// .globl	_Z6get_dEiP7double2S0_Pd
.visible .entry _Z6get_dEiP7double2S0_Pd(
	.param .u32 _Z6get_dEiP7double2S0_Pd_param_0,
	.param .u64 .ptr .align 1 _Z6get_dEiP7double2S0_Pd_param_1,
	.param .u64 .ptr .align 1 _Z6get_dEiP7double2S0_Pd_param_2,
	.param .u64 .ptr .align 1 _Z6get_dEiP7double2S0_Pd_param_3
)
{
	.reg .pred 	%p<10>;
	.reg .b32 	%r<160>;
	.reg .b64 	%rd<72>;
	.reg .b64 	%fd<164>;

	ld.param.u32 	%r155, [_Z6get_dEiP7double2S0_Pd_param_0];
	ld.param.u64 	%rd4, [_Z6get_dEiP7double2S0_Pd_param_2];
	ld.param.u64 	%rd3, [_Z6get_dEiP7double2S0_Pd_param_3];
	cvta.to.global.u64 	%rd1, %rd4;
	mov.u32 	%r1, %tid.x;
	mov.u32 	%r2, %ctaid.x;
	mov.u32 	%r3, %ntid.x;
	mad.lo.s32 	%r4, %r2, %r3, %r1;
	mul.wide.s32 	%rd5, %r4, 16;
	add.s64 	%rd6, %rd1, %rd5;
	ld.global.v2.f64 	{%fd162, %fd29}, [%rd6];
	neg.f64 	%fd163, %fd29;
	setp.lt.s32 	%p1, %r155, 2;
	@%p1 bra 	$L__BB6_13;
	mov.u32 	%r5, %nctaid.x;
	mul.lo.s32 	%r6, %r5, %r3;
	add.s32 	%r7, %r155, -1;
	add.s32 	%r8, %r155, -2;
	setp.lt.u32 	%p2, %r8, 15;
	@%p2 bra 	$L__BB6_4;
	mad.lo.s32 	%r77, %r5, %r8, %r2;
	mad.lo.s32 	%r153, %r3, %r77, %r1;
	add.s32 	%r78, %r155, -3;
	mad.lo.s32 	%r79, %r5, %r78, %r2;
	mad.lo.s32 	%r152, %r3, %r79, %r1;
	add.s32 	%r80, %r155, -4;
	mad.lo.s32 	%r81, %r5, %r80, %r2;
	mad.lo.s32 	%r151, %r3, %r81, %r1;
	add.s32 	%r82, %r155, -5;
	mad.lo.s32 	%r83, %r5, %r82, %r2;
	mad.lo.s32 	%r150, %r3, %r83, %r1;
	add.s32 	%r84, %r155, -6;
	mad.lo.s32 	%r85, %r5, %r84, %r2;
	mad.lo.s32 	%r149, %r3, %r85, %r1;
	add.s32 	%r86, %r155, -7;
	mad.lo.s32 	%r87, %r5, %r86, %r2;
	mad.lo.s32 	%r148, %r3, %r87, %r1;
	add.s32 	%r88, %r155, -8;
	mad.lo.s32 	%r89, %r5, %r88, %r2;
	mad.lo.s32 	%r147, %r3, %r89, %r1;
	add.s32 	%r90, %r155, -9;
	mad.lo.s32 	%r91, %r5, %r90, %r2;
	mad.lo.s32 	%r146, %r3, %r91, %r1;
	add.s32 	%r92, %r155, -10;
	mad.lo.s32 	%r93, %r5, %r92, %r2;
	mad.lo.s32 	%r145, %r3, %r93, %r1;
	add.s32 	%r94, %r155, -11;
	mad.lo.s32 	%r95, %r5, %r94, %r2;
	mad.lo.s32 	%r144, %r3, %r95, %r1;
	add.s32 	%r96, %r155, -12;
	mad.lo.s32 	%r97, %r5, %r96, %r2;
	mad.lo.s32 	%r143, %r3, %r97, %r1;
	add.s32 	%r98, %r155, -13;
	mad.lo.s32 	%r99, %r5, %r98, %r2;
	mad.lo.s32 	%r142, %r3, %r99, %r1;
	add.s32 	%r100, %r155, -14;
	mad.lo.s32 	%r101, %r5, %r100, %r2;
	mad.lo.s32 	%r141, %r3, %r101, %r1;
	add.s32 	%r102, %r155, -15;
	mad.lo.s32 	%r103, %r5, %r102, %r2;
	mad.lo.s32 	%r140, %r3, %r103, %r1;
	add.s32 	%r104, %r155, -16;
	mad.lo.s32 	%r105, %r5, %r104, %r2;
	mad.lo.s32 	%r139, %r3, %r105, %r1;
	mad.lo.s32 	%r106, %r5, %r7, %r2;
	mad.lo.s32 	%r138, %r3, %r106, %r1;
	and.b32  	%r107, %r7, -16;
	neg.s32 	%r137, %r107;
$L__BB6_3:
	.pragma "nounroll";
	mul.wide.u32 	%rd7, %r138, 16;
	add.s64 	%rd8, %rd1, %rd7;
	ld.global.v2.f64 	{%fd31, %fd32}, [%rd8];
	add.f64 	%fd33, %fd162, %fd31;
	sub.f64 	%fd34, %fd163, %fd32;
	mul.wide.u32 	%rd9, %r153, 16;
	add.s64 	%rd10, %rd1, %rd9;
	ld.global.v2.f64 	{%fd35, %fd36}, [%rd10];
	add.f64 	%fd37, %fd33, %fd35;
	sub.f64 	%fd38, %fd34, %fd36;
	mul.wide.u32 	%rd11, %r152, 16;
	add.s64 	%rd12, %rd1, %rd11;
	ld.global.v2.f64 	{%fd39, %fd40}, [%rd12];
	add.f64 	%fd41, %fd37, %fd39;
	sub.f64 	%fd42, %fd38, %fd40;
	mul.wide.u32 	%rd13, %r151, 16;
	add.s64 	%rd14, %rd1, %rd13;
	ld.global.v2.f64 	{%fd43, %fd44}, [%rd14];
	add.f64 	%fd45, %fd41, %fd43;
	sub.f64 	%fd46, %fd42, %fd44;
	mul.wide.u32 	%rd15, %r150, 16;
	add.s64 	%rd16, %rd1, %rd15;
	ld.global.v2.f64 	{%fd47, %fd48}, [%rd16];
	add.f64 	%fd49, %fd45, %fd47;
	sub.f64 	%fd50, %fd46, %fd48;
	mul.wide.u32 	%rd17, %r149, 16;
	add.s64 	%rd18, %rd1, %rd17;
	ld.global.v2.f64 	{%fd51, %fd52}, [%rd18];
	add.f64 	%fd53, %fd49, %fd51;
	sub.f64 	%fd54, %fd50, %fd52;
	mul.wide.u32 	%rd19, %r148, 16;
	add.s64 	%rd20, %rd1, %rd19;
	ld.global.v2.f64 	{%fd55, %fd56}, [%rd20];
	add.f64 	%fd57, %fd53, %fd55;
	sub.f64 	%fd58, %fd54, %fd56;
	mul.wide.u32 	%rd21, %r147, 16;
	add.s64 	%rd22, %rd1, %rd21;
	ld.global.v2.f64 	{%fd59, %fd60}, [%rd22];
	add.f64 	%fd61, %fd57, %fd59;
	sub.f64 	%fd62, %fd58, %fd60;
	mul.wide.u32 	%rd23, %r146, 16;
	add.s64 	%rd24, %rd1, %rd23;
	ld.global.v2.f64 	{%fd63, %fd64}, [%rd24];
	add.f64 	%fd65, %fd61, %fd63;
	sub.f64 	%fd66, %fd62, %fd64;
	mul.wide.u32 	%rd25, %r145, 16;
	add.s64 	%rd26, %rd1, %rd25;
	ld.global.v2.f64 	{%fd67, %fd68}, [%rd26];
	add.f64 	%fd69, %fd65, %fd67;
	sub.f64 	%fd70, %fd66, %fd68;
	mul.wide.u32 	%rd27, %r144, 16;
	add.s64 	%rd28, %rd1, %rd27;
	ld.global.v2.f64 	{%fd71, %fd72}, [%rd28];
	add.f64 	%fd73, %fd69, %fd71;
	sub.f64 	%fd74, %fd70, %fd72;
	mul.wide.u32 	%rd29, %r143, 16;
	add.s64 	%rd30, %rd1, %rd29;
	ld.global.v2.f64 	{%fd75, %fd76}, [%rd30];
	add.f64 	%fd77, %fd73, %fd75;
	sub.f64 	%fd78, %fd74, %fd76;
	mul.wide.u32 	%rd31, %r142, 16;
	add.s64 	%rd32, %rd1, %rd31;
	ld.global.v2.f64 	{%fd79, %fd80}, [%rd32];
	add.f64 	%fd81, %fd77, %fd79;
	sub.f64 	%fd82, %fd78, %fd80;
	mul.wide.u32 	%rd33, %r141, 16;
	add.s64 	%rd34, %rd1, %rd33;
	ld.global.v2.f64 	{%fd83, %fd84}, [%rd34];
	add.f64 	%fd85, %fd81, %fd83;
	sub.f64 	%fd86, %fd82, %fd84;
	mul.wide.u32 	%rd35, %r140, 16;
	add.s64 	%rd36, %rd1, %rd35;
	ld.global.v2.f64 	{%fd87, %fd88}, [%rd36];
	add.f64 	%fd89, %fd85, %fd87;
	sub.f64 	%fd90, %fd86, %fd88;
	add.s32 	%r155, %r155, -16;
	mul.wide.u32 	%rd37, %r139, 16;
	add.s64 	%rd38, %rd1, %rd37;
	ld.global.v2.f64 	{%fd91, %fd92}, [%rd38];
	add.f64 	%fd162, %fd89, %fd91;
	sub.f64 	%fd163, %fd90, %fd92;
	shl.b32 	%r108, %r6, 4;
	sub.s32 	%r153, %r153, %r108;
	sub.s32 	%r152, %r152, %r108;
	sub.s32 	%r151, %r151, %r108;
	sub.s32 	%r150, %r150, %r108;
	sub.s32 	%r149, %r149, %r108;
	sub.s32 	%r148, %r148, %r108;
	sub.s32 	%r147, %r147, %r108;
	sub.s32 	%r146, %r146, %r108;
	sub.s32 	%r145, %r145, %r108;
	sub.s32 	%r144, %r144, %r108;
	sub.s32 	%r143, %r143, %r108;
	sub.s32 	%r142, %r142, %r108;
	sub.s32 	%r141, %r141, %r108;
	sub.s32 	%r140, %r140, %r108;
	sub.s32 	%r139, %r139, %r108;
	sub.s32 	%r138, %r138, %r108;
	add.s32 	%r137, %r137, 16;
	setp.ne.s32 	%p3, %r137, 0;
	@%p3 bra 	$L__BB6_3;
$L__BB6_4:
	and.b32  	%r63, %r7, 15;
	setp.eq.s32 	%p4, %r63, 0;
	@%p4 bra 	$L__BB6_13;
	and.b32  	%r64, %r7, 7;
	setp.lt.u32 	%p5, %r63, 8;
	@%p5 bra 	$L__BB6_7;
	add.s32 	%r109, %r155, -1;
	mul.lo.s32 	%r110, %r6, %r109;
	add.s32 	%r111, %r110, %r4;
	mul.wide.u32 	%rd39, %r111, 16;
	add.s64 	%rd40, %rd1, %rd39;
	ld.global.v2.f64 	{%fd94, %fd95}, [%rd40];
	add.f64 	%fd96, %fd162, %fd94;
	sub.f64 	%fd97, %fd163, %fd95;
	sub.s32 	%r112, %r110, %r6;
	add.s32 	%r113, %r112, %r4;
	mul.wide.u32 	%rd41, %r113, 16;
	add.s64 	%rd42, %rd1, %rd41;
	ld.global.v2.f64 	{%fd98, %fd99}, [%rd42];
	add.f64 	%fd100, %fd96, %fd98;
	sub.f64 	%fd101, %fd97, %fd99;
	sub.s32 	%r114, %r112, %r6;
	add.s32 	%r115, %r114, %r4;
	mul.wide.u32 	%rd43, %r115, 16;
	add.s64 	%rd44, %rd1, %rd43;
	ld.global.v2.f64 	{%fd102, %fd103}, [%rd44];
	add.f64 	%fd104, %fd100, %fd102;
	sub.f64 	%fd105, %fd101, %fd103;
	sub.s32 	%r116, %r114, %r6;
	add.s32 	%r117, %r116, %r4;
	mul.wide.u32 	%rd45, %r117, 16;
	add.s64 	%rd46, %rd1, %rd45;
	ld.global.v2.f64 	{%fd106, %fd107}, [%rd46];
	add.f64 	%fd108, %fd104, %fd106;
	sub.f64 	%fd109, %fd105, %fd107;
	sub.s32 	%r118, %r116, %r6;
	add.s32 	%r119, %r118, %r4;
	mul.wide.u32 	%rd47, %r119, 16;
	add.s64 	%rd48, %rd1, %rd47;
	ld.global.v2.f64 	{%fd110, %fd111}, [%rd48];
	add.f64 	%fd112, %fd108, %fd110;
	sub.f64 	%fd113, %fd109, %fd111;
	sub.s32 	%r120, %r118, %r6;
	add.s32 	%r121, %r120, %r4;
	mul.wide.u32 	%rd49, %r121, 16;
	add.s64 	%rd50, %rd1, %rd49;
	ld.global.v2.f64 	{%fd114, %fd115}, [%rd50];
	add.f64 	%fd116, %fd112, %fd114;
	sub.f64 	%fd117, %fd113, %fd115;
	sub.s32 	%r122, %r120, %r6;
	add.s32 	%r123, %r122, %r4;
	mul.wide.u32 	%rd51, %r123, 16;
	add.s64 	%rd52, %rd1, %rd51;
	ld.global.v2.f64 	{%fd118, %fd119}, [%rd52];
	add.f64 	%fd120, %fd116, %fd118;
	sub.f64 	%fd121, %fd117, %fd119;
	add.s32 	%r155, %r155, -8;
	sub.s32 	%r124, %r122, %r6;
	add.s32 	%r125, %r124, %r4;
	mul.wide.u32 	%rd53, %r125, 16;
	add.s64 	%rd54, %rd1, %rd53;
	ld.global.v2.f64 	{%fd122, %fd123}, [%rd54];
	add.f64 	%fd162, %fd120, %fd122;
	sub.f64 	%fd163, %fd121, %fd123;
$L__BB6_7:
	setp.eq.s32 	%p6, %r64, 0;
	@%p6 bra 	$L__BB6_13;
	and.b32  	%r67, %r7, 3;
	setp.lt.u32 	%p7, %r64, 4;
	@%p7 bra 	$L__BB6_10;
	add.s32 	%r126, %r155, -1;
	mul.lo.s32 	%r127, %r6, %r126;
	add.s32 	%r128, %r127, %r4;
	mul.wide.u32 	%rd55, %r128, 16;
	add.s64 	%rd56, %rd1, %rd55;
	ld.global.v2.f64 	{%fd125, %fd126}, [%rd56];
	add.f64 	%fd127, %fd162, %fd125;
	sub.f64 	%fd128, %fd163, %fd126;
	sub.s32 	%r129, %r127, %r6;
	add.s32 	%r130, %r129, %r4;
	mul.wide.u32 	%rd57, %r130, 16;
	add.s64 	%rd58, %rd1, %rd57;
	ld.global.v2.f64 	{%fd129, %fd130}, [%rd58];
	add.f64 	%fd131, %fd127, %fd129;
	sub.f64 	%fd132, %fd128, %fd130;
	sub.s32 	%r131, %r129, %r6;
	add.s32 	%r132, %r131, %r4;
	mul.wide.u32 	%rd59, %r132, 16;
	add.s64 	%rd60, %rd1, %rd59;
	ld.global.v2.f64 	{%fd133, %fd134}, [%rd60];
	add.f64 	%fd135, %fd131, %fd133;
	sub.f64 	%fd136, %fd132, %fd134;
	add.s32 	%r155, %r155, -4;
	sub.s32 	%r133, %r131, %r6;
	add.s32 	%r134, %r133, %r4;
	mul.wide.u32 	%rd61, %r134, 16;
	add.s64 	%rd62, %rd1, %rd61;
	ld.global.v2.f64 	{%fd137, %fd138}, [%rd62];
	add.f64 	%fd162, %fd135, %fd137;
	sub.f64 	%fd163, %fd136, %fd138;
$L__BB6_10:
	setp.eq.s32 	%p8, %r67, 0;
	@%p8 bra 	$L__BB6_13;
	add.s32 	%r135, %r155, -1;
	mad.lo.s32 	%r136, %r5, %r135, %r2;
	mad.lo.s32 	%r159, %r3, %r136, %r1;
	neg.s32 	%r158, %r67;
$L__BB6_12:
	.pragma "nounroll";
	mul.wide.u32 	%rd63, %r159, 16;
	add.s64 	%rd64, %rd1, %rd63;
	ld.global.v2.f64 	{%fd139, %fd140}, [%rd64];
	add.f64 	%fd162, %fd162, %fd139;
	sub.f64 	%fd163, %fd163, %fd140;
	sub.s32 	%r159, %r159, %r6;
	add.s32 	%r158, %r158, 1;
	setp.ne.s32 	%p9, %r158, 0;
	@%p9 bra 	$L__BB6_12;
$L__BB6_13:
	ld.param.u64 	%rd71, [_Z6get_dEiP7double2S0_Pd_param_1];
	cvta.to.global.u64 	%rd65, %rd71;
	cvta.to.global.u64 	%rd66, %rd3;
	mul.wide.s32 	%rd67, %r4, 16;
	add.s64 	%rd68, %rd65, %rd67;
	ld.global.v2.f64 	{%fd141, %fd142}, [%rd68];
	mul.f64 	%fd143, %fd162, %fd142;
	fma.rn.f64 	%fd144, %fd163, %fd141, %fd143;
	add.f64 	%fd145, %fd144, %fd144;
	mul.wide.s32 	%rd69, %r4, 8;
	add.s64 	%rd70, %rd66, %rd69;
	st.global.f64 	[%rd70], %fd145;
	ret;

}
	// .globl	_Z6mult_TiddPdP7double2
.visible .entry _Z6mult_TiddPdP7double2(
	.param .u32 _Z6mult_TiddPdP7double2_param_0,
	.param .f64 _Z6mult_TiddPdP7double2_param_1,
	.param .f64 _Z6mult_TiddPdP7double2_param_2,
	.param .u64 .ptr .align 1 _Z6mult_TiddPdP7double2_param_3,
	.param .u64 .ptr .align 1 _Z6mult_TiddPdP7double2_param_4
)
{
	.reg .pred 	%p<5>;
	.reg .b32 	%r<22>;
	.reg .b64 	%rd<11>;
	.reg .b64 	%fd<57>;

	ld.param.u32 	%r1, [_Z6mult_TiddPdP7double2_param_0];
	ld.param.f64 	%fd10, [_Z6mult_TiddPdP7double2_param_1];
	ld.param.f64 	%fd11, [_Z6mult_TiddPdP7double2_param_2];
	ld.param.u64 	%rd2, [_Z6mult_TiddPdP7double2_param_3];
	ld.param.u64 	%rd3, [_Z6mult_TiddPdP7double2_param_4];
	cvta.to.global.u64 	%rd4, %rd2;
	cvta.to.global.u64 	%rd5, %rd3;
	mov.u32 	%r2, %tid.x;
	mov.u32 	%r3, %ctaid.x;
	mov.u32 	%r4, %ntid.x;
	mad.lo.s32 	%r5, %r3, %r4, %r2;
	mul.wide.s32 	%rd6, %r5, 16;
	add.s64 	%rd1, %rd5, %rd6;
	ld.global.v2.f64 	{%fd1, %fd2}, [%rd1];
	rcp.rn.f64 	%fd12, %fd11;
	div.rn.f64 	%fd13, %fd12, %fd11;
	mul.wide.s32 	%rd7, %r5, 8;
	add.s64 	%rd8, %rd4, %rd7;
	ld.global.f64 	%fd14, [%rd8];
	cvt.rn.f64.s32 	%fd15, %r1;
	div.rn.f64 	%fd16, %fd14, %fd15;
	div.rn.f64 	%fd17, %fd16, %fd15;
	sub.f64 	%fd18, %fd13, %fd17;
	sqrt.rn.f64 	%fd19, %fd18;
	mul.f64 	%fd20, %fd10, %fd19;
	fma.rn.f64 	%fd21, %fd10, %fd19, %fd20;
	{
	.reg .b32 %temp; 
	mov.b64 	{%temp, %r6}, %fd21;
	}
	shl.b32 	%r7, %r6, 1;
	setp.gt.u32 	%p1, %r7, -2038431744;
	mov.f64 	%fd22, 0d0000000000000000;
	mul.rn.f64 	%fd23, %fd21, %fd22;
	selp.f64 	%fd3, %fd23, %fd21, %p1;
	{
	.reg .b32 %temp; 
	mov.b64 	{%r8, %temp}, %fd3;
	}
	{
	.reg .b32 %temp; 
	mov.b64 	{%temp, %r9}, %fd3;
	}
	add.s32 	%r10, %r9, 1048576;
	mov.b64 	%fd24, {%r8, %r10};
	cvt.rni.f64.f64 	%fd25, %fd24;
	cvt.rzi.s64.f64 	%rd9, %fd25;
	cvt.u32.u64 	%r11, %rd9;
	fma.rn.f64 	%fd26, %fd25, 0dBFE0000000000000, %fd3;
	mul.f64 	%fd27, %fd26, 0d3CA1A62633145C07;
	fma.rn.f64 	%fd28, %fd26, 0d400921FB54442D18, %fd27;
	mul.rn.f64 	%fd29, %fd28, %fd28;
	fma.rn.f64 	%fd30, %fd29, 0dBDA8FF8320FD8164, 0d3E21EEA7C1EF8528;
	fma.rn.f64 	%fd31, %fd30, %fd29, 0dBE927E4F8E06E6D9;
	fma.rn.f64 	%fd32, %fd31, %fd29, 0d3EFA01A019DDBCE9;
	fma.rn.f64 	%fd33, %fd32, %fd29, 0dBF56C16C16C15D47;
	fma.rn.f64 	%fd34, %fd33, %fd29, 0d3FA5555555555551;
	fma.rn.f64 	%fd35, %fd34, %fd29, 0dBFE0000000000000;
	fma.rn.f64 	%fd36, %fd35, %fd29, 0d3FF0000000000000;
	fma.rn.f64 	%fd37, %fd29, 0d3DE5DB65F9785EBA, 0dBE5AE5F12CB0D246;
	fma.rn.f64 	%fd38, %fd37, %fd29, 0d3EC71DE369ACE392;
	fma.rn.f64 	%fd39, %fd38, %fd29, 0dBF2A01A019DB62A1;
	fma.rn.f64 	%fd40, %fd39, %fd29, 0d3F81111111110818;
	fma.rn.f64 	%fd41, %fd40, %fd29, 0dBFC5555555555554;
	fma.rn.f64 	%fd42, %fd41, %fd29, 0d0000000000000000;
	fma.rn.f64 	%fd43, %fd42, %fd28, %fd28;
	and.b64  	%rd10, %rd9, 1;
	setp.eq.b64 	%p2, %rd10, 1;
	{
	.reg .b32 %temp; 
	mov.b64 	{%temp, %r12}, %fd43;
	}
	{
	.reg .b32 %temp; 
	mov.b64 	{%r13, %temp}, %fd43;
	}
	xor.b32  	%r14, %r12, -2147483648;
	mov.b64 	%fd44, {%r13, %r14};
	selp.f64 	%fd55, %fd36, %fd43, %p2;
	selp.f64 	%fd56, %fd44, %fd36, %p2;
	and.b32  	%r15, %r11, 2;
	setp.eq.s32 	%p3, %r15, 0;
	@%p3 bra 	$L__BB7_2;
	{
	.reg .b32 %temp; 
	mov.b64 	{%temp, %r16}, %fd55;
	}
	{
	.reg .b32 %temp; 
	mov.b64 	{%r17, %temp}, %fd55;
	}
	xor.b32  	%r18, %r16, -2147483648;
	mov.b64 	%fd55, {%r17, %r18};
	{
	.reg .b32 %temp; 
	mov.b64 	{%temp, %r19}, %fd56;
	}
	{
	.reg .b32 %temp; 
	mov.b64 	{%r20, %temp}, %fd56;
	}
	xor.b32  	%r21, %r19, -2147483648;
	mov.b64 	%fd56, {%r20, %r21};
$L__BB7_2:
	mov.f64 	%fd45, 0d0000000000000000;
	add.rn.f64 	%fd46, %fd56, %fd45;
	cvt.rzi.f64.f64 	%fd47, %fd3;
	setp.eq.f64 	%p4, %fd3, %fd47;
	mul.rn.f64 	%fd48, %fd3, %fd45;
	selp.f64 	%fd49, %fd48, %fd55, %p4;
	mul.f64 	%fd50, %fd1, %fd46;
	mul.f64 	%fd51, %fd2, %fd49;
	sub.f64 	%fd52, %fd50, %fd51;
	mul.f64 	%fd53, %fd2, %fd46;
	fma.rn.f64 	%fd54, %fd1, %fd49, %fd53;
	st.global.v2.f64 	[%rd1], {%fd52, %fd54};
	ret;

}
	// .globl	_Z9mult_ph12iddPdP7double2
.visible .entry _Z9mult_ph12iddPdP7double2(
	.param .u32 _Z9mult_ph12iddPdP7double2_param_0,
	.param .f64 _Z9mult_ph12iddPdP7double2_param_1,
	.param .f64 _Z9mult_ph12iddPdP7double2_param_2,
	.param .u64 .ptr .align 1 _Z9mult_ph12iddPdP7double2_param_3,
	.param .u64 .ptr .align 1 _Z9mult_ph12iddPdP7double2_param_4
)
{
	.reg .pred 	%p<5>;
	.reg .b32 	%r<22>;
	.reg .b64 	%rd<11>;
	.reg .b64 	%fd<56>;

	ld.param.u32 	%r1, [_Z9mult_ph12iddPdP7double2_param_0];
	ld.param.f64 	%fd10, [_Z9mult_ph12iddPdP7double2_param_1];
	ld.param.f64 	%fd11, [_Z9mult_ph12iddPdP7double2_param_2];
	ld.param.u64 	%rd2, [_Z9mult_ph12iddPdP7double2_param_3];
	ld.param.u64 	%rd3, [_Z9mult_ph12iddPdP7double2_param_4];
	cvta.to.global.u64 	%rd4, %rd2;
	cvta.to.global.u64 	%rd5, %rd3;
	mov.u32 	%r2, %tid.x;
	mov.u32 	%r3, %ctaid.x;
	mov.u32 	%r4, %ntid.x;
	mad.lo.s32 	%r5, %r3, %r4, %r2;
	mul.wide.s32 	%rd6, %r5, 16;
	add.s64 	%rd1, %rd5, %rd6;
	ld.global.v2.f64 	{%fd1, %fd2}, [%rd1];
	add.f64 	%fd12, %fd10, %fd10;
	div.rn.f64 	%fd13, %fd12, %fd11;
	mul.wide.s32 	%rd7, %r5, 8;
	add.s64 	%rd8, %rd4, %rd7;
	ld.global.f64 	%fd14, [%rd8];
	div.rn.f64 	%fd15, %fd14, %fd11;
	div.rn.f64 	%fd16, %fd15, %fd10;
	add.f64 	%fd17, %fd13, %fd16;
	{
	.reg .b32 %temp; 
	mov.b64 	{%temp, %r6}, %fd17;
	}
	shl.b32 	%r7, %r6, 1;
	setp.gt.u32 	%p1, %r7, -2038431744;
	mov.f64 	%fd18, 0d0000000000000000;
	mul.rn.f64 	%fd19, %fd17, %fd18;
	selp.f64 	%fd3, %fd19, %fd17, %p1;
	{
	.reg .b32 %temp; 
	mov.b64 	{%r8, %temp}, %fd3;
	}
	{
	.reg .b32 %temp; 
	mov.b64 	{%temp, %r9}, %fd3;
	}
	add.s32 	%r10, %r9, 1048576;
	mov.b64 	%fd20, {%r8, %r10};
	cvt.rni.f64.f64 	%fd21, %fd20;
	cvt.rzi.s64.f64 	%rd9, %fd21;
	cvt.u32.u64 	%r11, %rd9;
	fma.rn.f64 	%fd22, %fd21, 0dBFE0000000000000, %fd3;
	mul.f64 	%fd23, %fd22, 0d3CA1A62633145C07;
	fma.rn.f64 	%fd24, %fd22, 0d400921FB54442D18, %fd23;
	mul.rn.f64 	%fd25, %fd24, %fd24;
	fma.rn.f64 	%fd26, %fd25, 0dBDA8FF8320FD8164, 0d3E21EEA7C1EF8528;
	fma.rn.f64 	%fd27, %fd26, %fd25, 0dBE927E4F8E06E6D9;
	fma.rn.f64 	%fd28, %fd27, %fd25, 0d3EFA01A019DDBCE9;
	fma.rn.f64 	%fd29, %fd28, %fd25, 0dBF56C16C16C15D47;
	fma.rn.f64 	%fd30, %fd29, %fd25, 0d3FA5555555555551;
	fma.rn.f64 	%fd31, %fd30, %fd25, 0dBFE0000000000000;
	fma.rn.f64 	%fd32, %fd31, %fd25, 0d3FF0000000000000;
	fma.rn.f64 	%fd33, %fd25, 0d3DE5DB65F9785EBA, 0dBE5AE5F12CB0D246;
	fma.rn.f64 	%fd34, %fd33, %fd25, 0d3EC71DE369ACE392;
	fma.rn.f64 	%fd35, %fd34, %fd25, 0dBF2A01A019DB62A1;
	fma.rn.f64 	%fd36, %fd35, %fd25, 0d3F81111111110818;
	fma.rn.f64 	%fd37, %fd36, %fd25, 0dBFC5555555555554;
	fma.rn.f64 	%fd38, %fd37, %fd25, 0d0000000000000000;
	fma.rn.f64 	%fd39, %fd38, %fd24, %fd24;
	and.b64  	%rd10, %rd9, 1;
	setp.eq.b64 	%p2, %rd10, 1;
	{
	.reg .b32 %temp; 
	mov.b64 	{%temp, %r12}, %fd39;
	}
	{
	.reg .b32 %temp; 
	mov.b64 	{%r13, %temp}, %fd39;
	}
	xor.b32  	%r14, %r12, -2147483648;
	mov.b64 	%fd40, {%r13, %r14};
	selp.f64 	%fd54, %fd32, %fd39, %p2;
	selp.f64 	%fd55, %fd40, %fd32, %p2;
	and.b32  	%r15, %r11, 2;
	setp.eq.s32 	%p3, %r15, 0;
	@%p3 bra 	$L__BB8_2;
	{
	.reg .b32 %temp; 
	mov.b64 	{%temp, %r16}, %fd54;
	}
	{
	.reg .b32 %temp; 
	mov.b64 	{%r17, %temp}, %fd54;
	}
	xor.b32  	%r18, %r16, -2147483648;
	mov.b64 	%fd54, {%r17, %r18};
	{
	.reg .b32 %temp; 
	mov.b64 	{%temp, %r19}, %fd55;
	}
	{
	.reg .b32 %temp; 
	mov.b64 	{%r20, %temp}, %fd55;
	}
	xor.b32  	%r21, %r19, -2147483648;
	mov.b64 	%fd55, {%r20, %r21};
$L__BB8_2:
	mov.f64 	%fd41, 0d0000000000000000;
	add.rn.f64 	%fd42, %fd55, %fd41;
	cvt.rzi.f64.f64 	%fd43, %fd3;
	setp.eq.f64 	%p4, %fd3, %fd43;
	mul.rn.f64 	%fd44, %fd3, %fd41;
	selp.f64 	%fd45, %fd44, %fd54, %p4;
	mul.f64 	%fd46, %fd2, %fd42;
	fma.rn.f64 	%fd47, %fd1, %fd45, %fd46;
	cvt.rn.f64.s32 	%fd48, %r1;
	div.rn.f64 	%fd49, %fd47, %fd48;
	mul.f64 	%fd50, %fd2, %fd45;
	mul.f64 	%fd51, %fd1, %fd42;
	sub.f64 	%fd52, %fd50, %fd51;
	div.rn.f64 	%fd53, %fd52, %fd48;
	st.global.v2.f64 	[%rd1], {%fd49, %fd53};
	ret;

}
	// .globl	_Z8mult_ph1iddP7double2
.visible .entry _Z8mult_ph1iddP7double2(
	.param .u32 _Z8mult_ph1iddP7double2_param_0,
	.param .f64 _Z8mult_ph1iddP7double2_param_1,
	.param .f64 _Z8mult_ph1iddP7double2_param_2,
	.param .u64 .ptr .align 1 _Z8mult_ph1iddP7double2_param_3
)
{
	.reg .pred 	%p<5>;
	.reg .b32 	%r<22>;
	.reg .b64 	%rd<7>;
	.reg .b64 	%fd<53>;

	ld.param.u32 	%r1, [_Z8mult_ph1iddP7double2_param_0];
	ld.param.f64 	%fd10, [_Z8mult_ph1iddP7double2_param_1];
	ld.param.f64 	%fd11, [_Z8mult_ph1iddP7double2_param_2];
	ld.param.u64 	%rd2, [_Z8mult_ph1iddP7double2_param_3];
	cvta.to.global.u64 	%rd3, %rd2;
	mov.u32 	%r2, %tid.x;
	mov.u32 	%r3, %ctaid.x;
	mov.u32 	%r4, %ntid.x;
	mad.lo.s32 	%r5, %r3, %r4, %r2;
	mul.wide.s32 	%rd4, %r5, 16;
	add.s64 	%rd1, %rd3, %rd4;
	ld.global.v2.f64 	{%fd1, %fd2}, [%rd1];
	add.f64 	%fd12, %fd10, %fd10;
	div.rn.f64 	%fd13, %fd12, %fd11;
	{
	.reg .b32 %temp; 
	mov.b64 	{%temp, %r6}, %fd13;
	}
	shl.b32 	%r7, %r6, 1;
	setp.gt.u32 	%p1, %r7, -2038431744;
	mov.f64 	%fd14, 0d0000000000000000;
	mul.rn.f64 	%fd15, %fd13, %fd14;
	selp.f64 	%fd3, %fd15, %fd13, %p1;
	{
	.reg .b32 %temp; 
	mov.b64 	{%r8, %temp}, %fd3;
	}
	{
	.reg .b32 %temp; 
	mov.b64 	{%temp, %r9}, %fd3;
	}
	add.s32 	%r10, %r9, 1048576;
	mov.b64 	%fd16, {%r8, %r10};
	cvt.rni.f64.f64 	%fd17, %fd16;
	cvt.rzi.s64.f64 	%rd5, %fd17;
	cvt.u32.u64 	%r11, %rd5;
	fma.rn.f64 	%fd18, %fd17, 0dBFE0000000000000, %fd3;
	mul.f64 	%fd19, %fd18, 0d3CA1A62633145C07;
	fma.rn.f64 	%fd20, %fd18, 0d400921FB54442D18, %fd19;
	mul.rn.f64 	%fd21, %fd20, %fd20;
	fma.rn.f64 	%fd22, %fd21, 0dBDA8FF8320FD8164, 0d3E21EEA7C1EF8528;
	fma.rn.f64 	%fd23, %fd22, %fd21, 0dBE927E4F8E06E6D9;
	fma.rn.f64 	%fd24, %fd23, %fd21, 0d3EFA01A019DDBCE9;
	fma.rn.f64 	%fd25, %fd24, %fd21, 0dBF56C16C16C15D47;
	fma.rn.f64 	%fd26, %fd25, %fd21, 0d3FA5555555555551;
	fma.rn.f64 	%fd27, %fd26, %fd21, 0dBFE0000000000000;
	fma.rn.f64 	%fd28, %fd27, %fd21, 0d3FF0000000000000;
	fma.rn.f64 	%fd29, %fd21, 0d3DE5DB65F9785EBA, 0dBE5AE5F12CB0D246;
	fma.rn.f64 	%fd30, %fd29, %fd21, 0d3EC71DE369ACE392;
	fma.rn.f64 	%fd31, %fd30, %fd21, 0dBF2A01A019DB62A1;
	fma.rn.f64 	%fd32, %fd31, %fd21, 0d3F81111111110818;
	fma.rn.f64 	%fd33, %fd32, %fd21, 0dBFC5555555555554;
	fma.rn.f64 	%fd34, %fd33, %fd21, 0d0000000000000000;
	fma.rn.f64 	%fd35, %fd34, %fd20, %fd20;
	and.b64  	%rd6, %rd5, 1;
	setp.eq.b64 	%p2, %rd6, 1;
	{
	.reg .b32 %temp; 
	mov.b64 	{%temp, %r12}, %fd35;
	}
	{
	.reg .b32 %temp; 
	mov.b64 	{%r13, %temp}, %fd35;
	}
	xor.b32  	%r14, %r12, -2147483648;
	mov.b64 	%fd36, {%r13, %r14};
	selp.f64 	%fd51, %fd28, %fd35, %p2;
	selp.f64 	%fd52, %fd36, %fd28, %p2;
	and.b32  	%r15, %r11, 2;
	setp.eq.s32 	%p3, %r15, 0;
	@%p3 bra 	$L__BB9_2;
	{
	.reg .b32 %temp; 
	mov.b64 	{%temp, %r16}, %fd51;
	}
	{
	.reg .b32 %temp; 
	mov.b64 	{%r17, %temp}, %fd51;
	}
	xor.b32  	%r18, %r16, -2147483648;
	mov.b64 	%fd51, {%r17, %r18};
	{
	.reg .b32 %temp; 
	mov.b64 	{%temp, %r19}, %fd52;
	}
	{
	.reg .b32 %temp; 
	mov.b64 	{%r20, %temp}, %fd52;
	}
	xor.b32  	%r21, %r19, -2147483648;
	mov.b64 	%fd52, {%r20, %r21};
$L__BB9_2:
	mov.f64 	%fd37, 0d0000000000000000;
	add.rn.f64 	%fd38, %fd52, %fd37;
	cvt.rzi.f64.f64 	%fd39, %fd3;
	setp.eq.f64 	%p4, %fd3, %fd39;
	mul.rn.f64 	%fd40, %fd3, %fd37;
	selp.f64 	%fd41, %fd40, %fd51, %p4;
	mul.f64 	%fd42, %fd2, %fd38;
	fma.rn.f64 	%fd43, %fd1, %fd41, %fd42;
	neg.f64 	%fd44, %fd43;
	cvt.rn.f64.s32 	%fd45, %r1;
	mul.f64 	%fd46, %fd45, %fd44;
	mul.f64 	%fd47, %fd1, %fd38;
	mul.f64 	%fd48, %fd2, %fd41;
	sub.f64 	%fd49, %fd47, %fd48;
	mul.f64 	%fd50, %fd49, %fd45;
	st.global.v2.f64 	[%rd1], {%fd46, %fd50};
	ret;

}
	// .globl	_Z8mult_ph2iddPdP7double2
.visible .entry _Z8mult_ph2iddPdP7double2(
	.param .u32 _Z8mult_ph2iddPdP7double2_param_0,
	.param .f64 _Z8mult_ph2iddPdP7double2_param_1,
	.param .f64 _Z8mult_ph2iddPdP7double2_param_2,
	.param .u64 .ptr .align 1 _Z8mult_ph2iddPdP7double2_param_3,
	.param .u64 .ptr .align 1 _Z8mult_ph2iddPdP7double2_param_4
)
{
	.reg .pred 	%p<5>;
	.reg .b32 	%r<21>;
	.reg .b64 	%rd<11>;
	.reg .b64 	%fd<50>;

	ld.param.f64 	%fd10, [_Z8mult_ph2iddPdP7double2_param_1];
	ld.param.f64 	%fd11, [_Z8mult_ph2iddPdP7double2_param_2];
	ld.param.u64 	%rd2, [_Z8mult_ph2iddPdP7double2_param_3];
	ld.param.u64 	%rd3, [_Z8mult_ph2iddPdP7double2_param_4];
	cvta.to.global.u64 	%rd4, %rd2;
	cvta.to.global.u64 	%rd5, %rd3;
	mov.u32 	%r1, %tid.x;
	mov.u32 	%r2, %ctaid.x;
	mov.u32 	%r3, %ntid.x;
	mad.lo.s32 	%r4, %r2, %r3, %r1;
	mul.wide.s32 	%rd6, %r4, 16;
	add.s64 	%rd1, %rd5, %rd6;
	ld.global.v2.f64 	{%fd1, %fd2}, [%rd1];
	mul.wide.s32 	%rd7, %r4, 8;
	add.s64 	%rd8, %rd4, %rd7;
	ld.global.f64 	%fd12, [%rd8];
	div.rn.f64 	%fd13, %fd12, %fd11;
	div.rn.f64 	%fd14, %fd13, %fd10;
	{
	.reg .b32 %temp; 
	mov.b64 	{%temp, %r5}, %fd14;
	}
	shl.b32 	%r6, %r5, 1;
	setp.gt.u32 	%p1, %r6, -2038431744;
	mov.f64 	%fd15, 0d0000000000000000;
	mul.rn.f64 	%fd16, %fd14, %fd15;
	selp.f64 	%fd3, %fd16, %fd14, %p1;
	{
	.reg .b32 %temp; 
	mov.b64 	{%r7, %temp}, %fd3;
	}
	{
	.reg .b32 %temp; 
	mov.b64 	{%temp, %r8}, %fd3;
	}
	add.s32 	%r9, %r8, 1048576;
	mov.b64 	%fd17, {%r7, %r9};
	cvt.rni.f64.f64 	%fd18, %fd17;
	cvt.rzi.s64.f64 	%rd9, %fd18;
	cvt.u32.u64 	%r10, %rd9;
	fma.rn.f64 	%fd19, %fd18, 0dBFE0000000000000, %fd3;
	mul.f64 	%fd20, %fd19, 0d3CA1A62633145C07;
	fma.rn.f64 	%fd21, %fd19, 0d400921FB54442D18, %fd20;
	mul.rn.f64 	%fd22, %fd21, %fd21;
	fma.rn.f64 	%fd23, %fd22, 0dBDA8FF8320FD8164, 0d3E21EEA7C1EF8528;
	fma.rn.f64 	%fd24, %fd23, %fd22, 0dBE927E4F8E06E6D9;
	fma.rn.f64 	%fd25, %fd24, %fd22, 0d3EFA01A019DDBCE9;
	fma.rn.f64 	%fd26, %fd25, %fd22, 0dBF56C16C16C15D47;
	fma.rn.f64 	%fd27, %fd26, %fd22, 0d3FA5555555555551;
	fma.rn.f64 	%fd28, %fd27, %fd22, 0dBFE0000000000000;
	fma.rn.f64 	%fd29, %fd28, %fd22, 0d3FF0000000000000;
	fma.rn.f64 	%fd30, %fd22, 0d3DE5DB65F9785EBA, 0dBE5AE5F12CB0D246;
	fma.rn.f64 	%fd31, %fd30, %fd22, 0d3EC71DE369ACE392;
	fma.rn.f64 	%fd32, %fd31, %fd22, 0dBF2A01A019DB62A1;
	fma.rn.f64 	%fd33, %fd32, %fd22, 0d3F81111111110818;
	fma.rn.f64 	%fd34, %fd33, %fd22, 0dBFC5555555555554;
	fma.rn.f64 	%fd35, %fd34, %fd22, 0d0000000000000000;
	fma.rn.f64 	%fd36, %fd35, %fd21, %fd21;
	and.b64  	%rd10, %rd9, 1;
	setp.eq.b64 	%p2, %rd10, 1;
	{
	.reg .b32 %temp; 
	mov.b64 	{%temp, %r11}, %fd36;
	}
	{
	.reg .b32 %temp; 
	mov.b64 	{%r12, %temp}, %fd36;
	}
	xor.b32  	%r13, %r11, -2147483648;
	mov.b64 	%fd37, {%r12, %r13};
	selp.f64 	%fd48, %fd29, %fd36, %p2;
	selp.f64 	%fd49, %fd37, %fd29, %p2;
	and.b32  	%r14, %r10, 2;
	setp.eq.s32 	%p3, %r14, 0;
	@%p3 bra 	$L__BB10_2;
	{
	.reg .b32 %temp; 
	mov.b64 	{%temp, %r15}, %fd48;
	}
	{
	.reg .b32 %temp; 
	mov.b64 	{%r16, %temp}, %fd48;
	}
	xor.b32  	%r17, %r15, -2147483648;
	mov.b64 	%fd48, {%r16, %r17};
	{
	.reg .b32 %temp; 
	mov.b64 	{%temp, %r18}, %fd49;
	}
	{
	.reg .b32 %temp; 
	mov.b64 	{%r19, %temp}, %fd49;
	}
	xor.b32  	%r20, %r18, -2147483648;
	mov.b64 	%fd49, {%r19, %r20};
$L__BB10_2:
	mov.f64 	%fd38, 0d0000000000000000;
	add.rn.f64 	%fd39, %fd49, %fd38;
	cvt.rzi.f64.f64 	%fd40, %fd3;
	setp.eq.f64 	%p4, %fd3, %fd40;
	mul.rn.f64 	%fd41, %fd3, %fd38;
	selp.f64 	%fd42, %fd41, %fd48, %p4;
	mul.f64 	%fd43, %fd1, %fd39;
	mul.f64 	%fd44, %fd2, %fd42;
	sub.f64 	%fd45, %fd43, %fd44;
	mul.f64 	%fd46, %fd2, %fd39;
	fma.rn.f64 	%fd47, %fd1, %fd42, %fd46;
	st.global.v2.f64 	[%rd1], {%fd45, %fd47};
	ret;

}
	// .globl	_Z8fftshiftP7double2
.visible .entry _Z8fftshiftP7double2(
	.param .u64 .ptr .align 1 _Z8fftshiftP7double2_param_0
)
{
	.reg .pred 	%p<4>;
	.reg .b32 	%r<12>;
	.reg .b64 	%rd<8>;
	.reg .b64 	%fd<13>;

	ld.param.u64 	%rd1, [_Z8fftshiftP7double2_param_0];
	cvta.to.global.u64 	%rd2, %rd1;
	mov.u32 	%r1, %tid.x;
	mov.u32 	%r2, %ctaid.x;
	mov.u32 	%r3, %ntid.x;
	mad.lo.s32 	%r4, %r2, %r3, %r1;
	add.s32 	%r5, %r1, %r2;
	and.b32  	%r6, %r5, 1;
	cvt.rn.f64.u32 	%fd1, %r6;
	mov.f64 	%fd2, 0dBFF0000000000000;
	{
	.reg .b32 %temp; 
	mov.b64 	{%temp, %r7}, %fd2;
	}
	{
	.reg .b32 %temp; 
	mov.b64 	{%temp, %r8}, %fd1;
	}
	shr.u32 	%r9, %r8, 20;
	and.b32  	%r10, %r9, 2047;
	add.s32 	%r11, %r10, -1012;
	mov.b64 	%rd3, %fd1;
	shl.b64 	%rd4, %rd3, %r11;
	setp.eq.s64 	%p1, %rd4, -9223372036854775808;
	{ // callseq 1, 0
	.param .b64 param0;
	st.param.f64 	[param0], %fd1;
	.param .b64 retval0;
	call.uni (retval0), 
	__internal_accurate_pow, 
	(
	param0
	);
	ld.param.f64 	%fd3, [retval0];
	} // callseq 1
	setp.lt.s32 	%p2, %r7, 0;
	neg.f64 	%fd5, %fd3;
	selp.f64 	%fd6, %fd5, %fd3, %p1;
	selp.f64 	%fd7, %fd6, %fd3, %p2;
	setp.eq.s32 	%p3, %r6, 0;
	selp.f64 	%fd8, 0d3FF0000000000000, %fd7, %p3;
	mul.wide.s32 	%rd6, %r4, 16;
	add.s64 	%rd7, %rd2, %rd6;
	ld.global.v2.f64 	{%fd9, %fd10}, [%rd7];
	mul.f64 	%fd11, %fd9, %fd8;
	mul.f64 	%fd12, %fd8, %fd10;
	st.global.v2.f64 	[%rd7], {%fd11, %fd12};
	ret;

}
.func  (.param .align 16 .b8 func_retval0[16]) __internal_trig_reduction_slowpathd(
	.param .b64 __internal_trig_reduction_slowpathd_param_0
)
{
	.local .align 8 .b8 	__local_depot12[40];
	.reg .b64 	%SP;
	.reg .b64 	%SPL;
	.reg .pred 	%p<10>;
	.reg .b32 	%r<47>;
	.reg .b64 	%rd<74>;
	.reg .b64 	%fd<5>;

	mov.u64 	%SPL, __local_depot12;
	ld.param.f64 	%fd4, [__internal_trig_reduction_slowpathd_param_0];
	add.u64 	%rd1, %SPL, 0;
	{
	.reg .b32 %temp; 
	mov.b64 	{%temp, %r1}, %fd4;
	}
	shr.u32 	%r2, %r1, 20;
	and.b32  	%r3, %r2, 2047;
	setp.eq.s32 	%p1, %r3, 2047;
	mov.b32 	%r46, 0;
	@%p1 bra 	$L__BB12_9;
	add.s32 	%r20, %r3, -1024;
	mov.b64 	%rd20, %fd4;
	shl.b64 	%rd2, %rd20, 11;
	shr.u32 	%r4, %r20, 6;
	sub.s32 	%r45, 15, %r4;
	sub.s32 	%r21, 19, %r4;
	setp.lt.u32 	%p2, %r20, 128;
	selp.b32 	%r6, 18, %r21, %p2;
	setp.ge.s32 	%p3, %r45, %r6;
	mov.b64 	%rd70, 0;
	@%p3 bra 	$L__BB12_4;
	add.s32 	%r23, %r6, %r4;
	neg.s32 	%r43, %r23;
	or.b64  	%rd3, %rd2, -9223372036854775808;
	mov.b64 	%rd70, 0;
	mov.b32 	%r42, 0;
	mov.u64 	%rd25, __cudart_i2opi_d;
	mov.u32 	%r44, %r45;
$L__BB12_3:
	.pragma "nounroll";
	mul.wide.s32 	%rd22, %r42, 8;
	add.s64 	%rd23, %rd1, %rd22;
	mul.wide.s32 	%rd24, %r44, 8;
	add.s64 	%rd26, %rd25, %rd24;
	ld.global.nc.u64 	%rd27, [%rd26];
	{
	.reg .u32 %r0, %r1, %r2, %r3, %alo, %ahi, %blo, %bhi, %clo, %chi;
	mov.b64 	{%alo,%ahi}, %rd27;
	mov.b64 	{%blo,%bhi}, %rd3;
	mov.b64 	{%clo,%chi}, %rd70;
	mad.lo.cc.u32 	%r0, %alo, %blo, %clo;
	madc.hi.cc.u32 	%r1, %alo, %blo, %chi;
	madc.hi.u32 	%r2, %alo, %bhi, 0;
	mad.lo.cc.u32 	%r1, %alo, %bhi, %r1;
	madc.hi.cc.u32 	%r2, %ahi, %blo, %r2;
	madc.hi.u32 	%r3, %ahi, %bhi, 0;
	mad.lo.cc.u32 	%r1, %ahi, %blo, %r1;
	madc.lo.cc.u32 	%r2, %ahi, %bhi, %r2;
	addc.u32 	%r3, %r3, 0;
	mov.b64 	%rd28, {%r0,%r1};
	mov.b64 	%rd70, {%r2,%r3};
	}
	st.local.u64 	[%rd23], %rd28;
	add.s32 	%r44, %r44, 1;
	add.s32 	%r43, %r43, 1;
	add.s32 	%r42, %r42, 1;
	setp.ne.s32 	%p4, %r43, -15;
	mov.u32 	%r45, %r6;
	@%p4 bra 	$L__BB12_3;
$L__BB12_4:
	cvt.s64.s32 	%rd29, %r45;
	cvt.u64.u32 	%rd30, %r4;
	add.s64 	%rd31, %rd30, %rd29;
	shl.b64 	%rd32, %rd31, 3;
	add.s64 	%rd33, %rd1, %rd32;
	st.local.u64 	[%rd33+-120], %rd70;
	and.b32  	%r15, %r2, 63;
	ld.local.u64 	%rd72, [%rd1+16];
	ld.local.u64 	%rd71, [%rd1+24];
	setp.eq.s32 	%p5, %r15, 0;
	@%p5 bra 	$L__BB12_6;
	shl.b64 	%rd34, %rd71, %r15;
	shr.u64 	%rd35, %rd72, 1;
	xor.b32  	%r24, %r15, 63;
	shr.u64 	%rd36, %rd35, %r24;
	or.b64  	%rd71, %rd34, %rd36;
	ld.local.u64 	%rd37, [%rd1+8];
	shl.b64 	%rd38, %rd72, %r15;
	shr.u64 	%rd39, %rd37, 1;
	shr.u64 	%rd40, %rd39, %r24;
	or.b64  	%rd72, %rd38, %rd40;
$L__BB12_6:
	and.b32  	%r25, %r1, -2147483648;
	shr.u64 	%rd41, %rd71, 62;
	cvt.u32.u64 	%r26, %rd41;
	mov.b64 	{%r27, %r28}, %rd71;
	mov.b64 	{%r29, %r30}, %rd72;
	shf.l.wrap.b32 	%r31, %r30, %r27, 2;
	shf.l.wrap.b32 	%r32, %r27, %r28, 2;
	mov.b64 	%rd42, {%r31, %r32};
	shl.b64 	%rd43, %rd72, 2;
	shr.u64 	%rd44, %rd42, 63;
	cvt.u32.u64 	%r33, %rd44;
	add.s32 	%r34, %r33, %r26;
	setp.eq.s32 	%p6, %r25, 0;
	neg.s32 	%r35, %r34;
	selp.b32 	%r46, %r34, %r35, %p6;
	setp.gt.s64 	%p7, %rd42, -1;
	mov.b64 	%rd45, 0;
	{
	.reg .u32 %r0, %r1, %r2, %r3, %a0, %a1, %a2, %a3, %b0, %b1, %b2, %b3;
	mov.b64 	{%a0,%a1}, %rd45;
	mov.b64 	{%a2,%a3}, %rd45;
	mov.b64 	{%b0,%b1}, %rd43;
	mov.b64 	{%b2,%b3}, %rd42;
	sub.cc.u32 	%r0, %a0, %b0;
	subc.cc.u32 	%r1, %a1, %b1;
	subc.cc.u32 	%r2, %a2, %b2;
	subc.u32 	%r3, %a3, %b3;
	mov.b64 	%rd46, {%r0,%r1};
	mov.b64 	%rd47, {%r2,%r3};
	}
	xor.b32  	%r36, %r25, -2147483648;
	selp.b64 	%rd73, %rd42, %rd47, %p7;
	selp.b64 	%rd14, %rd43, %rd46, %p7;
	selp.b32 	%r17, %r25, %r36, %p7;
	clz.b64 	%r37, %rd73;
	cvt.u64.u32 	%rd15, %r37;
	setp.eq.s32 	%p8, %r37, 0;
	@%p8 bra 	$L__BB12_8;
	cvt.u32.u64 	%r38, %rd15;
	and.b32  	%r39, %r38, 63;
	shl.b64 	%rd48, %rd73, %r39;
	shr.u64 	%rd49, %rd14, 1;
	not.b32 	%r40, %r38;
	and.b32  	%r41, %r40, 63;
	shr.u64 	%rd50, %rd49, %r41;
	or.b64  	%rd73, %rd48, %rd50;
$L__BB12_8:
	mov.b64 	%rd51, -3958705157555305931;
	{
	.reg .u32 %r0, %r1, %r2, %r3, %alo, %ahi, %blo, %bhi;
	mov.b64 	{%alo,%ahi}, %rd73;
	mov.b64 	{%blo,%bhi}, %rd51;
	mul.lo.u32 	%r0, %alo, %blo;
	mul.hi.u32 	%r1, %alo, %blo;
	mad.lo.cc.u32 	%r1, %alo, %bhi, %r1;
	madc.hi.u32 	%r2, %alo, %bhi, 0;
	mad.lo.cc.u32 	%r1, %ahi, %blo, %r1;
	madc.hi.cc.u32 	%r2, %ahi, %blo, %r2;
	madc.hi.u32 	%r3, %ahi, %bhi, 0;
	mad.lo.cc.u32 	%r2, %ahi, %bhi, %r2;
	addc.u32 	%r3, %r3, 0;
	mov.b64 	%rd52, {%r0,%r1};
	mov.b64 	%rd53, {%r2,%r3};
	}
	setp.gt.s64 	%p9, %rd53, 0;
	{
	.reg .u32 %r0, %r1, %r2, %r3, %a0, %a1, %a2, %a3, %b0, %b1, %b2, %b3;
	mov.b64 	{%a0,%a1}, %rd52;
	mov.b64 	{%a2,%a3}, %rd53;
	mov.b64 	{%b0,%b1}, %rd52;
	mov.b64 	{%b2,%b3}, %rd53;
	add.cc.u32 	%r0, %a0, %b0;
	addc.cc.u32 	%r1, %a1, %b1;
	addc.cc.u32 	%r2, %a2, %b2;
	addc.u32 	%r3, %a3, %b3;
	mov.b64 	%rd54, {%r0,%r1};
	mov.b64 	%rd55, {%r2,%r3};
	}
	selp.b64 	%rd56, %rd55, %rd53, %p9;
	selp.s64 	%rd57, -1, 0, %p9;
	sub.s64 	%rd58, %rd57, %rd15;
	cvt.u64.u32 	%rd59, %r17;
	shl.b64 	%rd60, %rd59, 32;
	add.s64 	%rd61, %rd56, 1;
	shr.u64 	%rd62, %rd61, 10;
	add.s64 	%rd63, %rd62, 1;
	shr.u64 	%rd64, %rd63, 1;
	shl.b64 	%rd65, %rd58, 52;
	add.s64 	%rd66, %rd65, %rd64;
	add.s64 	%rd67, %rd66, 4602678819172646912;
	or.b64  	%rd68, %rd67, %rd60;
	mov.b64 	%fd4, %rd68;
$L__BB12_9:
	st.param.f64 	[func_retval0], %fd4;
	st.param.b32 	[func_retval0+8], %r46;
	ret;

}
.func  (.param .b64 func_retval0) __internal_accurate_pow(
	.param .b64 __internal_accurate_pow_param_0
)
{
	.reg .pred 	%p<8>;
	.reg .b32 	%r<46>;
	.reg .b32 	%f<3>;
	.reg .b64 	%fd<109>;

	ld.param.f64 	%fd10, [__internal_accurate_pow_param_0];
	mov.f64 	%fd11, 0d3FF0000000000000;
	{
	.reg .b32 %temp; 
	mov.b64 	{%temp, %r8}, %fd11;
	}
	{
	.reg .b32 %temp; 
	mov.b64 	{%r9, %temp}, %fd11;
	}
	shr.u32 	%r10, %r8, 20;
	setp.lt.u32 	%p1, %r8, 1048576;
	mov.f64 	%fd12, 0d4350000000000000;
	{
	.reg .b32 %temp; 
	mov.b64 	{%temp, %r11}, %fd12;
	}
	{
	.reg .b32 %temp; 
	mov.b64 	{%r12, %temp}, %fd12;
	}
	shr.u32 	%r13, %r11, 20;
	add.s32 	%r14, %r13, -54;
	selp.b32 	%r15, %r12, %r9, %p1;
	selp.b32 	%r16, %r11, %r8, %p1;
	selp.b32 	%r1, %r14, %r10, %p1;
	add.s32 	%r45, %r1, -1023;
	and.b32  	%r17, %r16, -2146435073;
	or.b32  	%r18, %r17, 1072693248;
	mov.b64 	%fd107, {%r15, %r18};
	setp.lt.u32 	%p2, %r18, 1073127583;
	@%p2 bra 	$L__BB13_2;
	{
	.reg .b32 %temp; 
	mov.b64 	{%r19, %temp}, %fd107;
	}
	{
	.reg .b32 %temp; 
	mov.b64 	{%temp, %r20}, %fd107;
	}
	add.s32 	%r21, %r20, -1048576;
	mov.b64 	%fd107, {%r19, %r21};
	add.s32 	%r45, %r1, -1022;
$L__BB13_2:
	add.f64 	%fd13, %fd107, 0dBFF0000000000000;
	add.f64 	%fd14, %fd107, 0d3FF0000000000000;
	rcp.approx.ftz.f64 	%fd15, %fd14;
	neg.f64 	%fd16, %fd14;
	fma.rn.f64 	%fd17, %fd16, %fd15, 0d3FF0000000000000;
	fma.rn.f64 	%fd18, %fd17, %fd17, %fd17;
	fma.rn.f64 	%fd19, %fd18, %fd15, %fd15;
	mul.f64 	%fd20, %fd13, %fd19;
	fma.rn.f64 	%fd21, %fd13, %fd19, %fd20;
	mul.f64 	%fd22, %fd21, %fd21;
	fma.rn.f64 	%fd23, %fd22, 0d3EB0F5FF7D2CAFE2, 0d3ED0F5D241AD3B5A;
	fma.rn.f64 	%fd24, %fd23, %fd22, 0d3EF3B20A75488A3F;
	fma.rn.f64 	%fd25, %fd24, %fd22, 0d3F1745CDE4FAECD5;
	fma.rn.f64 	%fd26, %fd25, %fd22, 0d3F3C71C7258A578B;
	fma.rn.f64 	%fd27, %fd26, %fd22, 0d3F6249249242B910;
	fma.rn.f64 	%fd28, %fd27, %fd22, 0d3F89999999999DFB;
	sub.f64 	%fd29, %fd13, %fd21;
	add.f64 	%fd30, %fd29, %fd29;
	neg.f64 	%fd31, %fd21;
	fma.rn.f64 	%fd32, %fd31, %fd13, %fd30;
	mul.f64 	%fd33, %fd19, %fd32;
	fma.rn.f64 	%fd34, %fd22, %fd28, 0d3FB5555555555555;
	mov.f64 	%fd35, 0d3FB5555555555555;
	sub.f64 	%fd36, %fd35, %fd34;
	fma.rn.f64 	%fd37, %fd22, %fd28, %fd36;
	add.f64 	%fd38, %fd37, 0dBC46A4CB00B9E7B0;
	add.f64 	%fd39, %fd34, %fd38;
	sub.f64 	%fd40, %fd34, %fd39;
	add.f64 	%fd41, %fd38, %fd40;
	mul.rn.f64 	%fd42, %fd21, %fd21;
	neg.f64 	%fd43, %fd42;
	fma.rn.f64 	%fd44, %fd21, %fd21, %fd43;
	{
	.reg .b32 %temp; 
	mov.b64 	{%r22, %temp}, %fd33;
	}
	{
	.reg .b32 %temp; 
	mov.b64 	{%temp, %r23}, %fd33;
	}
	add.s32 	%r24, %r23, 1048576;
	mov.b64 	%fd45, {%r22, %r24};
	fma.rn.f64 	%fd46, %fd21, %fd45, %fd44;
	mul.rn.f64 	%fd47, %fd42, %fd21;
	neg.f64 	%fd48, %fd47;
	fma.rn.f64 	%fd49, %fd42, %fd21, %fd48;
	fma.rn.f64 	%fd50, %fd42, %fd33, %fd49;
	fma.rn.f64 	%fd51, %fd46, %fd21, %fd50;
	mul.rn.f64 	%fd52, %fd39, %fd47;
	neg.f64 	%fd53, %fd52;
	fma.rn.f64 	%fd54, %fd39, %fd47, %fd53;
	fma.rn.f64 	%fd55, %fd39, %fd51, %fd54;
	fma.rn.f64 	%fd56, %fd41, %fd47, %fd55;
	add.f64 	%fd57, %fd52, %fd56;
	sub.f64 	%fd58, %fd52, %fd57;
	add.f64 	%fd59, %fd56, %fd58;
	add.f64 	%fd60, %fd21, %fd57;
	sub.f64 	%fd61, %fd21, %fd60;
	add.f64 	%fd62, %fd57, %fd61;
	add.f64 	%fd63, %fd59, %fd62;
	add.f64 	%fd64, %fd33, %fd63;
	add.f64 	%fd65, %fd60, %fd64;
	sub.f64 	%fd66, %fd60, %fd65;
	add.f64 	%fd67, %fd64, %fd66;
	xor.b32  	%r25, %r45, -2147483648;
	mov.b32 	%r26, 1127219200;
	mov.b64 	%fd68, {%r25, %r26};
	mov.b32 	%r27, -2147483648;
	mov.b64 	%fd69, {%r27, %r26};
	sub.f64 	%fd70, %fd68, %fd69;
	fma.rn.f64 	%fd71, %fd70, 0d3FE62E42FEFA39EF, %fd65;
	fma.rn.f64 	%fd72, %fd70, 0dBFE62E42FEFA39EF, %fd71;
	sub.f64 	%fd73, %fd72, %fd65;
	sub.f64 	%fd74, %fd67, %fd73;
	fma.rn.f64 	%fd75, %fd70, 0d3C7ABC9E3B39803F, %fd74;
	add.f64 	%fd76, %fd71, %fd75;
	sub.f64 	%fd77, %fd71, %fd76;
	add.f64 	%fd78, %fd75, %fd77;
	{
	.reg .b32 %temp; 
	mov.b64 	{%temp, %r28}, %fd10;
	}
	{
	.reg .b32 %temp; 
	mov.b64 	{%r29, %temp}, %fd10;
	}
	shl.b32 	%r30, %r28, 1;
	setp.gt.u32 	%p3, %r30, -33554433;
	and.b32  	%r31, %r28, -15728641;
	selp.b32 	%r32, %r31, %r28, %p3;
	mov.b64 	%fd79, {%r29, %r32};
	mul.rn.f64 	%fd80, %fd76, %fd79;
	neg.f64 	%fd81, %fd80;
	fma.rn.f64 	%fd82, %fd76, %fd79, %fd81;
	fma.rn.f64 	%fd83, %fd78, %fd79, %fd82;
	add.f64 	%fd4, %fd80, %fd83;
	sub.f64 	%fd84, %fd80, %fd4;
	add.f64 	%fd5, %fd83, %fd84;
	fma.rn.f64 	%fd85, %fd4, 0d3FF71547652B82FE, 0d4338000000000000;
	{
	.reg .b32 %temp; 
	mov.b64 	{%r5, %temp}, %fd85;
	}
	mov.f64 	%fd86, 0dC338000000000000;
	add.rn.f64 	%fd87, %fd85, %fd86;
	fma.rn.f64 	%fd88, %fd87, 0dBFE62E42FEFA39EF, %fd4;
	fma.rn.f64 	%fd89, %fd87, 0dBC7ABC9E3B39803F, %fd88;
	fma.rn.f64 	%fd90, %fd89, 0d3E5ADE1569CE2BDF, 0d3E928AF3FCA213EA;
	fma.rn.f64 	%fd91, %fd90, %fd89, 0d3EC71DEE62401315;
	fma.rn.f64 	%fd92, %fd91, %fd89, 0d3EFA01997C89EB71;
	fma.rn.f64 	%fd93, %fd92, %fd89, 0d3F2A01A014761F65;
	fma.rn.f64 	%fd94, %fd93, %fd89, 0d3F56C16C1852B7AF;
	fma.rn.f64 	%fd95, %fd94, %fd89, 0d3F81111111122322;
	fma.rn.f64 	%fd96, %fd95, %fd89, 0d3FA55555555502A1;
	fma.rn.f64 	%fd97, %fd96, %fd89, 0d3FC5555555555511;
	fma.rn.f64 	%fd98, %fd97, %fd89, 0d3FE000000000000B;
	fma.rn.f64 	%fd99, %fd98, %fd89, 0d3FF0000000000000;
	fma.rn.f64 	%fd100, %fd99, %fd89, 0d3FF0000000000000;
	{
	.reg .b32 %temp; 
	mov.b64 	{%r6, %temp}, %fd100;
	}
	{
	.reg .b32 %temp; 
	mov.b64 	{%temp, %r7}, %fd100;
	}
	shl.b32 	%r33, %r5, 20;
	add.s32 	%r34, %r33, %r7;
	mov.b64 	%fd108, {%r6, %r34};
	{
	.reg .b32 %temp; 
	mov.b64 	{%temp, %r35}, %fd4;
	}
	mov.b32 	%f2, %r35;
	abs.f32 	%f1, %f2;
	setp.lt.f32 	%p4, %f1, 0f4086232B;
	@%p4 bra 	$L__BB13_5;
	setp.lt.f64 	%p5, %fd4, 0d0000000000000000;
	add.f64 	%fd101, %fd4, 0d7FF0000000000000;
	selp.f64 	%fd108, 0d0000000000000000, %fd101, %p5;
	setp.geu.f32 	%p6, %f1, 0f40874800;
	@%p6 bra 	$L__BB13_5;
	shr.u32 	%r36, %r5, 31;
	add.s32 	%r37, %r5, %r36;
	shr.s32 	%r38, %r37, 1;
	shl.b32 	%r39, %r38, 20;
	add.s32 	%r40, %r7, %r39;
	mov.b64 	%fd102, {%r6, %r40};
	sub.s32 	%r41, %r5, %r38;
	shl.b32 	%r42, %r41, 20;
	add.s32 	%r43, %r42, 1072693248;
	mov.b32 	%r44, 0;
	mov.b64 	%fd103, {%r44, %r43};
	mul.f64 	%fd108, %fd103, %fd102;
$L__BB13_5:
	abs.f64 	%fd104, %fd108;
	setp.eq.f64 	%p7, %fd104, 0d7FF0000000000000;
	fma.rn.f64 	%fd105, %fd108, %fd5, %fd108;
	selp.f64 	%fd106, %fd108, %fd105, %p7;
	st.param.f64 	[func_retval0], %fd106;
	ret;

}


// ===== COMPILED SASS (sm_100) =====

	.target	sm_100

	.elftype	@"ET_EXEC"


//--------------------- .note.nv.tkinfo           --------------------------
	.section	.note.nv.tkinfo,"",@"SHT_NOTE"
	.sectionflags	@"SHF_NOTE_NV_TKINFO"
	.tkinfo
        /*0018*/ 	.word	0x00000002
        /*0030*/ 	.string	""
        /*0030*/ 	.string	"ptxas"
        /*0030*/ 	.string	"Cuda compilation tools, release 13.0, V13.0.88"
        /*0030*/ 	.string	"Build cuda_13.0.r13.0/compiler.36424714_0"
        /*0030*/ 	.string	"-arch sm_100 -m 64 "



//--------------------- .note.nv.cuinfo           --------------------------
	.section	.note.nv.cuinfo,"",@"SHT_NOTE"
	.sectionflags	@"SHF_NOTE_NV_CUINFO"
        /*0018*/ 	.short	0x0002
        /*001a*/ 	.short	0x0064
        /*001c*/ 	.short	0x0082
	.zero		2


//--------------------- .nv.info                  --------------------------
	.section	.nv.info,"",@"SHT_CUDA_INFO"
	.align	4


	//----- nvinfo : EIATTR_REGCOUNT
	.align		4
        /*0000*/ 	.byte	0x04, 0x2f
        /*0002*/ 	.short	(.L_2 - .L_1)
	.align		4
.L_1:
        /*0004*/ 	.word	index@(_Z6get_GjPdS_P7double2)
        /*0008*/ 	.word	0x0000001c


	//----- nvinfo : EIATTR_FRAME_SIZE
	.align		4
.L_2:
        /*000c*/ 	.byte	0x04, 0x11
        /*000e*/ 	.short	(.L_4 - .L_3)
	.align		4
.L_3:
        /*0010*/ 	.word	index@($_Z6get_GjPdS_P7double2$__internal_trig_reduction_slowpathd)
        /*0014*/ 	.word	0x00000028


	//----- nvinfo : EIATTR_FRAME_SIZE
	.align		4
.L_4:
        /*0018*/ 	.byte	0x04, 0x11
        /*001a*/ 	.short	(.L_6 - .L_5)
	.align		4
.L_5:
        /*001c*/ 	.word	index@(_Z6get_GjPdS_P7double2)
        /*0020*/ 	.word	0x00000028


	//----- nvinfo : EIATTR_REGCOUNT
	.align		4
.L_6:
        /*0024*/ 	.byte	0x04, 0x2f
        /*0026*/ 	.short	(.L_8 - .L_7)
	.align		4
.L_7:
        /*0028*/ 	.word	index@(_Z17mult_complex_1to1P7double2S0_S0_)
        /*002c*/ 	.word	0x00000016


	//----- nvinfo : EIATTR_FRAME_SIZE
	.align		4
.L_8:
        /*0030*/ 	.byte	0x04, 0x11
        /*0032*/ 	.short	(.L_10 - .L_9)
	.align		4
.L_9:
        /*0034*/ 	.word	index@(_Z17mult_complex_1to1P7double2S0_S0_)
        /*0038*/ 	.word	0x00000000


	//----- nvinfo : EIATTR_REGCOUNT
	.align		4
.L_10:
        /*003c*/ 	.byte	0x04, 0x2f
        /*003e*/ 	.short	(.L_12 - .L_11)
	.align		4
.L_11:
        /*0040*/ 	.word	index@(_Z17mult_complex_1tonP7double2S0_S0_)
        /*0044*/ 	.word	0x00000016


	//----- nvinfo : EIATTR_FRAME_SIZE
	.align		4
.L_12:
        /*0048*/ 	.byte	0x04, 0x11
        /*004a*/ 	.short	(.L_14 - .L_13)
	.align		4
.L_13:
        /*004c*/ 	.word	index@(_Z17mult_complex_1tonP7double2S0_S0_)
        /*0050*/ 	.word	0x00000000


	//----- nvinfo : EIATTR_REGCOUNT
	.align		4
.L_14:
        /*0054*/ 	.byte	0x04, 0x2f
        /*0056*/ 	.short	(.L_16 - .L_15)
	.align		4
.L_15:
        /*0058*/ 	.word	index@(_Z10get_E_GwkjPdP7double2S_S1_)
        /*005c*/ 	.word	0x0000001e


	//----- nvinfo : EIATTR_FRAME_SIZE
	.align		4
.L_16:
        /*0060*/ 	.byte	0x04, 0x11
        /*0062*/ 	.short	(.L_18 - .L_17)
	.align		4
.L_17:
        /*0064*/ 	.word	index@($__internal_8_$__cuda_sm20_dsqrt_rn_f64_mediumpath_v1)
        /*0068*/ 	.word	0x00000000


	//----- nvinfo : EIATTR_FRAME_SIZE
	.align		4
.L_18:
        /*006c*/ 	.byte	0x04, 0x11
        /*006e*/ 	.short	(.L_20 - .L_19)
	.align		4
.L_19:
        /*0070*/ 	.word	index@($__internal_7_$__cuda_sm20_div_rn_f64_full)
        /*0074*/ 	.word	0x00000000


	//----- nvinfo : EIATTR_FRAME_SIZE
	.align		4
.L_20:
        /*0078*/ 	.byte	0x04, 0x11
        /*007a*/ 	.short	(.L_22 - .L_21)
	.align		4
.L_21:
        /*007c*/ 	.word	index@($__internal_6_$__cuda_sm20_dblrcp_rn_slowpath_v3)
        /*0080*/ 	.word	0x00000000


	//----- nvinfo : EIATTR_FRAME_SIZE
	.align		4
.L_22:
        /*0084*/ 	.byte	0x04, 0x11
        /*0086*/ 	.short	(.L_24 - .L_23)
	.align		4
.L_23:
        /*0088*/ 	.word	index@(_Z10get_E_GwkjPdP7double2S_S1_)
        /*008c*/ 	.word	0x00000000


	//----- nvinfo : EIATTR_REGCOUNT
	.align		4
.L_24:
        /*0090*/ 	.byte	0x04, 0x2f
        /*0092*/ 	.short	(.L_26 - .L_25)
	.align		4
.L_25:
        /*0094*/ 	.word	index@(_Z5sum_EiPd)
        /*0098*/ 	.word	0x00000020


	//----- nvinfo : EIATTR_FRAME_SIZE
	.align		4
.L_26:
        /*009c*/ 	.byte	0x04, 0x11
        /*009e*/ 	.short	(.L_28 - .L_27)
	.align		4
.L_27:
        /*00a0*/ 	.word	index@(_Z5sum_EiPd)
        /*00a4*/ 	.word	0x00000000


	//----- nvinfo : EIATTR_REGCOUNT
	.align		4
.L_28:
        /*00a8*/ 	.byte	0x04, 0x2f
        /*00aa*/ 	.short	(.L_30 - .L_29)
	.align		4
.L_29:
        /*00ac*/ 	.word	index@(_Z8sum_EtotPdS_)
        /*00b0*/ 	.word	0x0000000e


	//----- nvinfo : EIATTR_FRAME_SIZE
	.align		4
.L_30:
        /*00b4*/ 	.byte	0x04, 0x11
        /*00b6*/ 	.short	(.L_32 - .L_31)
	.align		4
.L_31:
        /*00b8*/ 	.word	index@(_Z8sum_EtotPdS_)
        /*00bc*/ 	.word	0x00000000


	//----- nvinfo : EIATTR_REGCOUNT
	.align		4
.L_32:
        /*00c0*/ 	.byte	0x04, 0x2f
        /*00c2*/ 	.short	(.L_34 - .L_33)
	.align		4
.L_33:
        /*00c4*/ 	.word	index@(_Z6get_dEiP7double2S0_Pd)
        /*00c8*/ 	.word	0x0000002a


	//----- nvinfo : EIATTR_FRAME_SIZE
	.align		4
.L_34:
        /*00cc*/ 	.byte	0x04, 0x11
        /*00ce*/ 	.short	(.L_36 - .L_35)
	.align		4
.L_35:
        /*00d0*/ 	.word	index@(_Z6get_dEiP7double2S0_Pd)
        /*00d4*/ 	.word	0x00000000


	//----- nvinfo : EIATTR_REGCOUNT
	.align		4
.L_36:
        /*00d8*/ 	.byte	0x04, 0x2f
        /*00da*/ 	.short	(.L_38 - .L_37)
	.align		4
.L_37:
        /*00dc*/ 	.word	index@(_Z6mult_TiddPdP7double2)
        /*00e0*/ 	.word	0x00000020


	//----- nvinfo : EIATTR_FRAME_SIZE
	.align		4
.L_38:
        /*00e4*/ 	.byte	0x04, 0x11
        /*00e6*/ 	.short	(.L_40 - .L_39)
	.align		4
.L_39:
        /*00e8*/ 	.word	index@($__internal_5_$__cuda_sm20_dsqrt_rn_f64_mediumpath_v1)
        /*00ec*/ 	.word	0x00000000


	//----- nvinfo : EIATTR_FRAME_SIZE
	.align		4
.L_40:
        /*00f0*/ 	.byte	0x04, 0x11
        /*00f2*/ 	.short	(.L_42 - .L_41)
	.align		4
.L_41:
        /*00f4*/ 	.word	index@($__internal_4_$__cuda_sm20_div_rn_f64_full)
        /*00f8*/ 	.word	0x00000000


	//----- nvinfo : EIATTR_FRAME_SIZE
	.align		4
.L_42:
        /*00fc*/ 	.byte	0x04, 0x11
        /*00fe*/ 	.short	(.L_44 - .L_43)
	.align		4
.L_43:
        /*0100*/ 	.word	index@($__internal_3_$__cuda_sm20_dblrcp_rn_slowpath_v3)
        /*0104*/ 	.word	0x00000000


	//----- nvinfo : EIATTR_FRAME_SIZE
	.align		4
.L_44:
        /*0108*/ 	.byte	0x04, 0x11
        /*010a*/ 	.short	(.L_46 - .L_45)
	.align		4
.L_45:
        /*010c*/ 	.word	index@(_Z6mult_TiddPdP7double2)
        /*0110*/ 	.word	0x00000000


	//----- nvinfo : EIATTR_REGCOUNT
	.align		4
.L_46:
        /*0114*/ 	.byte	0x04, 0x2f
        /*0116*/ 	.short	(.L_48 - .L_47)
	.align		4
.L_47:
        /*0118*/ 	.word	index@(_Z9mult_ph12iddPdP7double2)
        /*011c*/ 	.word	0x00000024


	//----- nvinfo : EIATTR_FRAME_SIZE
	.align		4
.L_48:
        /*0120*/ 	.byte	0x04, 0x11
        /*0122*/ 	.short	(.L_50 - .L_49)
	.align		4
.L_49:
        /*0124*/ 	.word	index@($__internal_2_$__cuda_sm20_div_rn_f64_full)
        /*0128*/ 	.word	0x00000000


	//----- nvinfo : EIATTR_FRAME_SIZE
	.align		4
.L_50:
        /*012c*/ 	.byte	0x04, 0x11
        /*012e*/ 	.short	(.L_52 - .L_51)
	.align		4
.L_51:
        /*0130*/ 	.word	index@(_Z9mult_ph12iddPdP7double2)
        /*0134*/ 	.word	0x00000000


	//----- nvinfo : EIATTR_REGCOUNT
	.align		4
.L_52:
        /*0138*/ 	.byte	0x04, 0x2f
        /*013a*/ 	.short	(.L_54 - .L_53)
	.align		4
.L_53:
        /*013c*/ 	.word	index@(_Z8mult_ph1iddP7double2)
        /*0140*/ 	.word	0x0000001e


	//----- nvinfo : EIATTR_FRAME_SIZE
	.align		4
.L_54:
        /*0144*/ 	.byte	0x04, 0x11
        /*0146*/ 	.short	(.L_56 - .L_55)
	.align		4
.L_55:
        /*0148*/ 	.word	index@($__internal_1_$__cuda_sm20_div_rn_f64_full)
        /*014c*/ 	.word	0x00000000


	//----- nvinfo : EIATTR_FRAME_SIZE
	.align		4
.L_56:
        /*0150*/ 	.byte	0x04, 0x11
        /*0152*/ 	.short	(.L_58 - .L_57)
	.align		4
.L_57:
        /*0154*/ 	.word	index@(_Z8mult_ph1iddP7double2)
        /*0158*/ 	.word	0x00000000


	//----- nvinfo : EIATTR_REGCOUNT
	.align		4
.L_58:
        /*015c*/ 	.byte	0x04, 0x2f
        /*015e*/ 	.short	(.L_60 - .L_59)
	.align		4
.L_59:
        /*0160*/ 	.word	index@(_Z8mult_ph2iddPdP7double2)
        /*0164*/ 	.word	0x0000001d


	//----- nvinfo : EIATTR_FRAME_SIZE
	.align		4
.L_60:
        /*0168*/ 	.byte	0x04, 0x11
        /*016a*/ 	.short	(.L_62 - .L_61)
	.align		4
.L_61:
        /*016c*/ 	.word	index@($__internal_0_$__cuda_sm20_div_rn_f64_full)
        /*0170*/ 	.word	0x00000000


	//----- nvinfo : EIATTR_FRAME_SIZE
	.align		4
.L_62:
        /*0174*/ 	.byte	0x04, 0x11
        /*0176*/ 	.short	(.L_64 - .L_63)
	.align		4
.L_63:
        /*0178*/ 	.word	index@(_Z8mult_ph2iddPdP7double2)
        /*017c*/ 	.word	0x00000000


	//----- nvinfo : EIATTR_REGCOUNT
	.align		4
.L_64:
        /*0180*/ 	.byte	0x04, 0x2f
        /*0182*/ 	.short	(.L_66 - .L_65)
	.align		4
.L_65:
        /*0184*/ 	.word	index@(_Z8fftshiftP7double2)
        /*0188*/ 	.word	0x0000001c


	//----- nvinfo : EIATTR_FRAME_SIZE
	.align		4
.L_66:
        /*018c*/ 	.byte	0x04, 0x11
        /*018e*/ 	.short	(.L_68 - .L_67)
	.align		4
.L_67:
        /*0190*/ 	.word	index@($_Z8fftshiftP7double2$__internal_accurate_pow)
        /*0194*/ 	.word	0x00000000


	//----- nvinfo : EIATTR_FRAME_SIZE
	.align		4
.L_68:
        /*0198*/ 	.byte	0x04, 0x11
        /*019a*/ 	.short	(.L_70 - .L_69)
	.align		4
.L_69:
        /*019c*/ 	.word	index@(_Z8fftshiftP7double2)
        /*01a0*/ 	.word	0x00000000


	//----- nvinfo : EIATTR_MIN_STACK_SIZE
	.align		4
.L_70:
        /*01a4*/ 	.byte	0x04, 0x12
        /*01a6*/ 	.short	(.L_72 - .L_71)
	.align		4
.L_71:
        /*01a8*/ 	.word	index@(_Z8fftshiftP7double2)
        /*01ac*/ 	.word	0x00000000


	//----- nvinfo : EIATTR_MIN_STACK_SIZE
	.align		4
.L_72:
        /*01b0*/ 	.byte	0x04, 0x12
        /*01b2*/ 	.short	(.L_74 - .L_73)
	.align		4
.L_73:
        /*01b4*/ 	.word	index@(_Z8mult_ph2iddPdP7double2)
        /*01b8*/ 	.word	0x00000000


	//----- nvinfo : EIATTR_MIN_STACK_SIZE
	.align		4
.L_74:
        /*01bc*/ 	.byte	0x04, 0x12
        /*01be*/ 	.short	(.L_76 - .L_75)
	.align		4
.L_75:
        /*01c0*/ 	.word	index@(_Z8mult_ph1iddP7double2)
        /*01c4*/ 	.word	0x00000000


	//----- nvinfo : EIATTR_MIN_STACK_SIZE
	.align		4
.L_76:
        /*01c8*/ 	.byte	0x04, 0x12
        /*01ca*/ 	.short	(.L_78 - .L_77)
	.align		4
.L_77:
        /*01cc*/ 	.word	index@(_Z9mult_ph12iddPdP7double2)
        /*01d0*/ 	.word	0x00000000


	//----- nvinfo : EIATTR_MIN_STACK_SIZE
	.align		4
.L_78:
        /*01d4*/ 	.byte	0x04, 0x12
        /*01d6*/ 	.short	(.L_80 - .L_79)
	.align		4
.L_79:
        /*01d8*/ 	.word	index@(_Z6mult_TiddPdP7double2)
        /*01dc*/ 	.word	0x00000000


	//----- nvinfo : EIATTR_MIN_STACK_SIZE
	.align		4
.L_80:
        /*01e0*/ 	.byte	0x04, 0x12
        /*01e2*/ 	.short	(.L_82 - .L_81)
	.align		4
.L_81:
        /*01e4*/ 	.word	index@(_Z6get_dEiP7double2S0_Pd)
        /*01e8*/ 	.word	0x00000000


	//----- nvinfo : EIATTR_MIN_STACK_SIZE
	.align		4
.L_82:
        /*01ec*/ 	.byte	0x04, 0x12
        /*01ee*/ 	.short	(.L_84 - .L_83)
	.align		4
.L_83:
        /*01f0*/ 	.word	index@(_Z8sum_EtotPdS_)
        /*01f4*/ 	.word	0x00000000


	//----- nvinfo : EIATTR_MIN_STACK_SIZE
	.align		4
.L_84:
        /*01f8*/ 	.byte	0x04, 0x12
        /*01fa*/ 	.short	(.L_86 - .L_85)
	.align		4
.L_85:
        /*01fc*/ 	.word	index@(_Z5sum_EiPd)
        /*0200*/ 	.word	0x00000000


	//----- nvinfo : EIATTR_MIN_STACK_SIZE
	.align		4
.L_86:
        /*0204*/ 	.byte	0x04, 0x12
        /*0206*/ 	.short	(.L_88 - .L_87)
	.align		4
.L_87:
        /*0208*/ 	.word	index@(_Z10get_E_GwkjPdP7double2S_S1_)
        /*020c*/ 	.word	0x00000000


	//----- nvinfo : EIATTR_MIN_STACK_SIZE
	.align		4
.L_88:
        /*0210*/ 	.byte	0x04, 0x12
        /*0212*/ 	.short	(.L_90 - .L_89)
	.align		4
.L_89:
        /*0214*/ 	.word	index@(_Z17mult_complex_1tonP7double2S0_S0_)
        /*0218*/ 	.word	0x00000000


	//----- nvinfo : EIATTR_MIN_STACK_SIZE
	.align		4
.L_90:
        /*021c*/ 	.byte	0x04, 0x12
        /*021e*/ 	.short	(.L_92 - .L_91)
	.align		4
.L_91:
        /*0220*/ 	.word	index@(_Z17mult_complex_1to1P7double2S0_S0_)
        /*0224*/ 	.word	0x00000000


	//----- nvinfo : EIATTR_MIN_STACK_SIZE
	.align		4
.L_92:
        /*0228*/ 	.byte	0x04, 0x12
        /*022a*/ 	.short	(.L_94 - .L_93)
	.align		4
.L_93:
        /*022c*/ 	.word	index@(_Z6get_GjPdS_P7double2)
        /*0230*/ 	.word	0x00000028
.L_94:


//--------------------- .nv.compat                --------------------------
	.section	.nv.compat,"",@"SHT_CUDA_COMPAT_INFO"
	.align	4
        /*0000*/ 	.byte	0x02, 0x09, 0x00, 0x00, 0x02, 0x02, 0x01, 0x00, 0x02, 0x05, 0x05, 0x00, 0x03, 0x07, 0x01, 0x01
        /*0010*/ 	.byte	0x02, 0x03, 0x00, 0x00, 0x02, 0x06, 0x01, 0x00, 0x04, 0x0b, 0x08, 0x00, 0x01, 0x00, 0x00, 0x00
        /*0020*/ 	.byte	0x00, 0x00, 0x00, 0x00


//--------------------- .nv.info._Z8fftshiftP7double2 --------------------------
	.section	.nv.info._Z8fftshiftP7double2,"",@"SHT_CUDA_INFO"
	.sectionflags	@""
	.align	4


	//----- nvinfo : EIATTR_CUDA_API_VERSION
	.align		4
        /*0000*/ 	.byte	0x04, 0x37
        /*0002*/ 	.short	(.L_96 - .L_95)
.L_95:
        /*0004*/ 	.word	0x00000082


	//----- nvinfo : EIATTR_KPARAM_INFO
	.align		4
.L_96:
        /*0008*/ 	.byte	0x04, 0x17
        /*000a*/ 	.short	(.L_98 - .L_97)
.L_97:
        /*000c*/ 	.word	0x00000000
        /*0010*/ 	.short	0x0000
        /*0012*/ 	.short	0x0000
        /*0014*/ 	.byte	0x00, 0xf5, 0x21, 0x00


	//----- nvinfo : EIATTR_SPARSE_MMA_MASK
	.align		4
.L_98:
        /*0018*/ 	.byte	0x03, 0x50
        /*001a*/ 	.short	0x0000


	//----- nvinfo : EIATTR_MAXREG_COUNT
	.align		4
        /*001c*/ 	.byte	0x03, 0x1b
        /*001e*/ 	.short	0x00ff


	//----- nvinfo : EIATTR_MERCURY_ISA_VERSION
	.align		4
        /*0020*/ 	.byte	0x03, 0x5f
        /*0022*/ 	.short	0x0101


	//----- nvinfo : EIATTR_VRC_CTA_INIT_COUNT
	.align		4
        /*0024*/ 	.byte	0x02, 0x4a
	.zero		1
	.zero		1


	//----- nvinfo : EIATTR_EXIT_INSTR_OFFSETS
	.align		4
        /*0028*/ 	.byte	0x04, 0x1c
        /*002a*/ 	.short	(.L_100 - .L_99)


	//   ....[0]....
.L_99:
        /*002c*/ 	.word	0x00000220


	//----- nvinfo : EIATTR_CRS_STACK_SIZE
	.align		4
.L_100:
        /*0030*/ 	.byte	0x04, 0x1e
        /*0032*/ 	.short	(.L_102 - .L_101)
.L_101:
        /*0034*/ 	.word	0x00000000


	//----- nvinfo : EIATTR_CBANK_PARAM_SIZE
	.align		4
.L_102:
        /*0038*/ 	.byte	0x03, 0x19
        /*003a*/ 	.short	0x0008


	//----- nvinfo : EIATTR_PARAM_CBANK
	.align		4
        /*003c*/ 	.byte	0x04, 0x0a
        /*003e*/ 	.short	(.L_104 - .L_103)
	.align		4
.L_103:
        /*0040*/ 	.word	index@(.nv.constant0._Z8fftshiftP7double2)
        /*0044*/ 	.short	0x0380
        /*0046*/ 	.short	0x0008


	//----- nvinfo : EIATTR_SW_WAR
	.align		4
.L_104:
        /*0048*/ 	.byte	0x04, 0x36
        /*004a*/ 	.short	(.L_106 - .L_105)
.L_105:
        /*004c*/ 	.word	0x00000008
.L_106:


//--------------------- .nv.info._Z8mult_ph2iddPdP7double2 --------------------------
	.section	.nv.info._Z8mult_ph2iddPdP7double2,"",@"SHT_CUDA_INFO"
	.sectionflags	@""
	.align	4


	//----- nvinfo : EIATTR_CUDA_API_VERSION
	.align		4
        /*0000*/ 	.byte	0x04, 0x37
        /*0002*/ 	.short	(.L_108 - .L_107)
.L_107:
        /*0004*/ 	.word	0x00000082


	//----- nvinfo : EIATTR_KPARAM_INFO
	.align		4
.L_108:
        /*0008*/ 	.byte	0x04, 0x17
        /*000a*/ 	.short	(.L_110 - .L_109)
.L_109:
        /*000c*/ 	.word	0x00000000
        /*0010*/ 	.short	0x0004
        /*0012*/ 	.short	0x0020
        /*0014*/ 	.byte	0x00, 0xf5, 0x21, 0x00


	//----- nvinfo : EIATTR_KPARAM_INFO
	.align		4
.L_110:
        /*0018*/ 	.byte	0x04, 0x17
        /*001a*/ 	.short	(.L_112 - .L_111)
.L_111:
        /*001c*/ 	.word	0x00000000
        /*0020*/ 	.short	0x0003
        /*0022*/ 	.short	0x0018
        /*0024*/ 	.byte	0x00, 0xf5, 0x21, 0x00


	//----- nvinfo : EIATTR_KPARAM_INFO
	.align		4
.L_112:
        /*0028*/ 	.byte	0x04, 0x17
        /*002a*/ 	.short	(.L_114 - .L_113)
.L_113:
        /*002c*/ 	.word	0x00000000
        /*0030*/ 	.short	0x0002
        /*0032*/ 	.short	0x0010
        /*0034*/ 	.byte	0x00, 0xf0, 0x21, 0x00


	//----- nvinfo : EIATTR_KPARAM_INFO
	.align		4
.L_114:
        /*0038*/ 	.byte	0x04, 0x17
        /*003a*/ 	.short	(.L_116 - .L_115)
.L_115:
        /*003c*/ 	.word	0x00000000
        /*0040*/ 	.short	0x0001
        /*0042*/ 	.short	0x0008
        /*0044*/ 	.byte	0x00, 0xf0, 0x21, 0x00


	//----- nvinfo : EIATTR_KPARAM_INFO
	.align		4
.L_116:
        /*0048*/ 	.byte	0x04, 0x17
        /*004a*/ 	.short	(.L_118 - .L_117)
.L_117:
        /*004c*/ 	.word	0x00000000
        /*0050*/ 	.short	0x0000
        /*0052*/ 	.short	0x0000
        /*0054*/ 	.byte	0x00, 0xf0, 0x11, 0x00


	//----- nvinfo : EIATTR_SPARSE_MMA_MASK
	.align		4
.L_118:
        /*0058*/ 	.byte	0x03, 0x50
        /*005a*/ 	.short	0x0000


	//----- nvinfo : EIATTR_MAXREG_COUNT
	.align		4
        /*005c*/ 	.byte	0x03, 0x1b
        /*005e*/ 	.short	0x00ff


	//----- nvinfo : EIATTR_MERCURY_ISA_VERSION
	.align		4
        /*0060*/ 	.byte	0x03, 0x5f
        /*0062*/ 	.short	0x0101


	//----- nvinfo : EIATTR_VRC_CTA_INIT_COUNT
	.align		4
        /*0064*/ 	.byte	0x02, 0x4a
	.zero		1
	.zero		1


	//----- nvinfo : EIATTR_EXIT_INSTR_OFFSETS
	.align		4
        /*0068*/ 	.byte	0x04, 0x1c
        /*006a*/ 	.short	(.L_120 - .L_119)


	//   ....[0]....
.L_119:
        /*006c*/ 	.word	0x000008f0


	//----- nvinfo : EIATTR_CRS_STACK_SIZE
	.align		4
.L_120:
        /*0070*/ 	.byte	0x04, 0x1e
        /*0072*/ 	.short	(.L_122 - .L_121)
.L_121:
        /*0074*/ 	.word	0x00000000


	//----- nvinfo : EIATTR_CBANK_PARAM_SIZE
	.align		4
.L_122:
        /*0078*/ 	.byte	0x03, 0x19
        /*007a*/ 	.short	0x0028


	//----- nvinfo : EIATTR_PARAM_CBANK
	.align		4
        /*007c*/ 	.byte	0x04, 0x0a
        /*007e*/ 	.short	(.L_124 - .L_123)
	.align		4
.L_123:
        /*0080*/ 	.word	index@(.nv.constant0._Z8mult_ph2iddPdP7double2)
        /*0084*/ 	.short	0x0380
        /*0086*/ 	.short	0x0028


	//----- nvinfo : EIATTR_SW_WAR
	.align		4
.L_124:
        /*0088*/ 	.byte	0x04, 0x36
        /*008a*/ 	.short	(.L_126 - .L_125)
.L_125:
        /*008c*/ 	.word	0x00000008
.L_126:


//--------------------- .nv.info._Z8mult_ph1iddP7double2 --------------------------
	.section	.nv.info._Z8mult_ph1iddP7double2,"",@"SHT_CUDA_INFO"
	.sectionflags	@""
	.align	4


	//----- nvinfo : EIATTR_CUDA_API_VERSION
	.align		4
        /*0000*/ 	.byte	0x04, 0x37
        /*0002*/ 	.short	(.L_128 - .L_127)
.L_127:
        /*0004*/ 	.word	0x00000082


	//----- nvinfo : EIATTR_KPARAM_INFO
	.align		4
.L_128:
        /*0008*/ 	.byte	0x04, 0x17
        /*000a*/ 	.short	(.L_130 - .L_129)
.L_129:
        /*000c*/ 	.word	0x00000000
        /*0010*/ 	.short	0x0003
        /*0012*/ 	.short	0x0018
        /*0014*/ 	.byte	0x00, 0xf5, 0x21, 0x00


	//----- nvinfo : EIATTR_KPARAM_INFO
	.align		4
.L_130:
        /*0018*/ 	.byte	0x04, 0x17
        /*001a*/ 	.short	(.L_132 - .L_131)
.L_131:
        /*001c*/ 	.word	0x00000000
        /*0020*/ 	.short	0x0002
        /*0022*/ 	.short	0x0010
        /*0024*/ 	.byte	0x00, 0xf0, 0x21, 0x00


	//----- nvinfo : EIATTR_KPARAM_INFO
	.align		4
.L_132:
        /*0028*/ 	.byte	0x04, 0x17
        /*002a*/ 	.short	(.L_134 - .L_133)
.L_133:
        /*002c*/ 	.word	0x00000000
        /*0030*/ 	.short	0x0001
        /*0032*/ 	.short	0x0008
        /*0034*/ 	.byte	0x00, 0xf0, 0x21, 0x00


	//----- nvinfo : EIATTR_KPARAM_INFO
	.align		4
.L_134:
        /*0038*/ 	.byte	0x04, 0x17
        /*003a*/ 	.short	(.L_136 - .L_135)
.L_135:
        /*003c*/ 	.word	0x00000000
        /*0040*/ 	.short	0x0000
        /*0042*/ 	.short	0x0000
        /*0044*/ 	.byte	0x00, 0xf0, 0x11, 0x00


	//----- nvinfo : EIATTR_SPARSE_MMA_MASK
	.align		4
.L_136:
        /*0048*/ 	.byte	0x03, 0x50
        /*004a*/ 	.short	0x0000


	//----- nvinfo : EIATTR_MAXREG_COUNT
	.align		4
        /*004c*/ 	.byte	0x03, 0x1b
        /*004e*/ 	.short	0x00ff


	//----- nvinfo : EIATTR_MERCURY_ISA_VERSION
	.align		4
        /*0050*/ 	.byte	0x03, 0x5f
        /*0052*/ 	.short	0x0101


	//----- nvinfo : EIATTR_VRC_CTA_INIT_COUNT
	.align		4
        /*0054*/ 	.byte	0x02, 0x4a
	.zero		1
	.zero		1


	//----- nvinfo : EIATTR_EXIT_INSTR_OFFSETS
	.align		4
        /*0058*/ 	.byte	0x04, 0x1c
        /*005a*/ 	.short	(.L_138 - .L_137)


	//   ....[0]....
.L_137:
        /*005c*/ 	.word	0x00000720


	//----- nvinfo : EIATTR_CRS_STACK_SIZE
	.align		4
.L_138:
        /*0060*/ 	.byte	0x04, 0x1e
        /*0062*/ 	.short	(.L_140 - .L_139)
.L_139:
        /*0064*/ 	.word	0x00000000


	//----- nvinfo : EIATTR_CBANK_PARAM_SIZE
	.align		4
.L_140:
        /*0068*/ 	.byte	0x03, 0x19
        /*006a*/ 	.short	0x0020


	//----- nvinfo : EIATTR_PARAM_CBANK
	.align		4
        /*006c*/ 	.byte	0x04, 0x0a
        /*006e*/ 	.short	(.L_142 - .L_141)
	.align		4
.L_141:
        /*0070*/ 	.word	index@(.nv.constant0._Z8mult_ph1iddP7double2)
        /*0074*/ 	.short	0x0380
        /*0076*/ 	.short	0x0020


	//----- nvinfo : EIATTR_SW_WAR
	.align		4
.L_142:
        /*0078*/ 	.byte	0x04, 0x36
        /*007a*/ 	.short	(.L_144 - .L_143)
.L_143:
        /*007c*/ 	.word	0x00000008
.L_144:


//--------------------- .nv.info._Z9mult_ph12iddPdP7double2 --------------------------
	.section	.nv.info._Z9mult_ph12iddPdP7double2,"",@"SHT_CUDA_INFO"
	.sectionflags	@""
	.align	4


	//----- nvinfo : EIATTR_CUDA_API_VERSION
	.align		4
        /*0000*/ 	.byte	0x04, 0x37
        /*0002*/ 	.short	(.L_146 - .L_145)
.L_145:
        /*0004*/ 	.word	0x00000082


	//----- nvinfo : EIATTR_KPARAM_INFO
	.align		4
.L_146:
        /*0008*/ 	.byte	0x04, 0x17
        /*000a*/ 	.short	(.L_148 - .L_147)
.L_147:
        /*000c*/ 	.word	0x00000000
        /*0010*/ 	.short	0x0004
        /*0012*/ 	.short	0x0020
        /*0014*/ 	.byte	0x00, 0xf5, 0x21, 0x00


	//----- nvinfo : EIATTR_KPARAM_INFO
	.align		4
.L_148:
        /*0018*/ 	.byte	0x04, 0x17
        /*001a*/ 	.short	(.L_150 - .L_149)
.L_149:
        /*001c*/ 	.word	0x00000000
        /*0020*/ 	.short	0x0003
        /*0022*/ 	.short	0x0018
        /*0024*/ 	.byte	0x00, 0xf5, 0x21, 0x00


	//----- nvinfo : EIATTR_KPARAM_INFO
	.align		4
.L_150:
        /*0028*/ 	.byte	0x04, 0x17
        /*002a*/ 	.short	(.L_152 - .L_151)
.L_151:
        /*002c*/ 	.word	0x00000000
        /*0030*/ 	.short	0x0002
        /*0032*/ 	.short	0x0010
        /*0034*/ 	.byte	0x00, 0xf0, 0x21, 0x00


	//----- nvinfo : EIATTR_KPARAM_INFO
	.align		4
.L_152:
        /*0038*/ 	.byte	0x04, 0x17
        /*003a*/ 	.short	(.L_154 - .L_153)
.L_153:
        /*003c*/ 	.word	0x00000000
        /*0040*/ 	.short	0x0001
        /*0042*/ 	.short	0x0008
        /*0044*/ 	.byte	0x00, 0xf0, 0x21, 0x00


	//----- nvinfo : EIATTR_KPARAM_INFO
	.align		4
.L_154:
        /*0048*/ 	.byte	0x04, 0x17
        /*004a*/ 	.short	(.L_156 - .L_155)
.L_155:
        /*004c*/ 	.word	0x00000000
        /*0050*/ 	.short	0x0000
        /*0052*/ 	.short	0x0000
        /*0054*/ 	.byte	0x00, 0xf0, 0x11, 0x00


	//----- nvinfo : EIATTR_SPARSE_MMA_MASK
	.align		4
.L_156:
        /*0058*/ 	.byte	0x03, 0x50
        /*005a*/ 	.short	0x0000


	//----- nvinfo : EIATTR_MAXREG_COUNT
	.align		4
        /*005c*/ 	.byte	0x03, 0x1b
        /*005e*/ 	.short	0x00ff


	//----- nvinfo : EIATTR_MERCURY_ISA_VERSION
	.align		4
        /*0060*/ 	.byte	0x03, 0x5f
        /*0062*/ 	.short	0x0101


	//----- nvinfo : EIATTR_VRC_CTA_INIT_COUNT
	.align		4
        /*0064*/ 	.byte	0x02, 0x4a
	.zero		1
	.zero		1


	//----- nvinfo : EIATTR_EXIT_INSTR_OFFSETS
	.align		4
        /*0068*/ 	.byte	0x04, 0x1c
        /*006a*/ 	.short	(.L_158 - .L_157)


	//   ....[0]....
.L_157:
        /*006c*/ 	.word	0x00000db0


	//----- nvinfo : EIATTR_CRS_STACK_SIZE
	.align		4
.L_158:
        /*0070*/ 	.byte	0x04, 0x1e
        /*0072*/ 	.short	(.L_160 - .L_159)
.L_159:
        /*0074*/ 	.word	0x00000000


	//----- nvinfo : EIATTR_CBANK_PARAM_SIZE
	.align		4
.L_160:
        /*0078*/ 	.byte	0x03, 0x19
        /*007a*/ 	.short	0x0028


	//----- nvinfo : EIATTR_PARAM_CBANK
	.align		4
        /*007c*/ 	.byte	0x04, 0x0a
        /*007e*/ 	.short	(.L_162 - .L_161)
	.align		4
.L_161:
        /*0080*/ 	.word	index@(.nv.constant0._Z9mult_ph12iddPdP7double2)
        /*0084*/ 	.short	0x0380
        /*0086*/ 	.short	0x0028


	//----- nvinfo : EIATTR_SW_WAR
	.align		4
.L_162:
        /*0088*/ 	.byte	0x04, 0x36
        /*008a*/ 	.short	(.L_164 - .L_163)
.L_163:
        /*008c*/ 	.word	0x00000008
.L_164:


//--------------------- .nv.info._Z6mult_TiddPdP7double2 --------------------------
	.section	.nv.info._Z6mult_TiddPdP7double2,"",@"SHT_CUDA_INFO"
	.sectionflags	@""
	.align	4


	//----- nvinfo : EIATTR_CUDA_API_VERSION
	.align		4
        /*0000*/ 	.byte	0x04, 0x37
        /*0002*/ 	.short	(.L_166 - .L_165)
.L_165:
        /*0004*/ 	.word	0x00000082


	//----- nvinfo : EIATTR_KPARAM_INFO
	.align		4
.L_166:
        /*0008*/ 	.byte	0x04, 0x17
        /*000a*/ 	.short	(.L_168 - .L_167)
.L_167:
        /*000c*/ 	.word	0x00000000
        /*0010*/ 	.short	0x0004
        /*0012*/ 	.short	0x0020
        /*0014*/ 	.byte	0x00, 0xf5, 0x21, 0x00


	//----- nvinfo : EIATTR_KPARAM_INFO
	.align		4
.L_168:
        /*0018*/ 	.byte	0x04, 0x17
        /*001a*/ 	.short	(.L_170 - .L_169)
.L_169:
        /*001c*/ 	.word	0x00000000
        /*0020*/ 	.short	0x0003
        /*0022*/ 	.short	0x0018
        /*0024*/ 	.byte	0x00, 0xf5, 0x21, 0x00


	//----- nvinfo : EIATTR_KPARAM_INFO
	.align		4
.L_170:
        /*0028*/ 	.byte	0x04, 0x17
        /*002a*/ 	.short	(.L_172 - .L_171)
.L_171:
        /*002c*/ 	.word	0x00000000
        /*0030*/ 	.short	0x0002
        /*0032*/ 	.short	0x0010
        /*0034*/ 	.byte	0x00, 0xf0, 0x21, 0x00


	//----- nvinfo : EIATTR_KPARAM_INFO
	.align		4
.L_172:
        /*0038*/ 	.byte	0x04, 0x17
        /*003a*/ 	.short	(.L_174 - .L_173)
.L_173:
        /*003c*/ 	.word	0x00000000
        /*0040*/ 	.short	0x0001
        /*0042*/ 	.short	0x0008
        /*0044*/ 	.byte	0x00, 0xf0, 0x21, 0x00


	//----- nvinfo : EIATTR_KPARAM_INFO
	.align		4
.L_174:
        /*0048*/ 	.byte	0x04, 0x17
        /*004a*/ 	.short	(.L_176 - .L_175)
.L_175:
        /*004c*/ 	.word	0x00000000
        /*0050*/ 	.short	0x0000
        /*0052*/ 	.short	0x0000
        /*0054*/ 	.byte	0x00, 0xf0, 0x11, 0x00


	//----- nvinfo : EIATTR_SPARSE_MMA_MASK
	.align		4
.L_176:
        /*0058*/ 	.byte	0x03, 0x50
        /*005a*/ 	.short	0x0000


	//----- nvinfo : EIATTR_MAXREG_COUNT
	.align		4
        /*005c*/ 	.byte	0x03, 0x1b
        /*005e*/ 	.short	0x00ff


	//----- nvinfo : EIATTR_MERCURY_ISA_VERSION
	.align		4
        /*0060*/ 	.byte	0x03, 0x5f
        /*0062*/ 	.short	0x0101


	//----- nvinfo : EIATTR_VRC_CTA_INIT_COUNT
	.align		4
        /*0064*/ 	.byte	0x02, 0x4a
	.zero		1
	.zero		1


	//----- nvinfo : EIATTR_EXIT_INSTR_OFFSETS
	.align		4
        /*0068*/ 	.byte	0x04, 0x1c
        /*006a*/ 	.short	(.L_178 - .L_177)


	//   ....[0]....
.L_177:
        /*006c*/ 	.word	0x00000c70


	//----- nvinfo : EIATTR_CRS_STACK_SIZE
	.align		4
.L_178:
        /*0070*/ 	.byte	0x04, 0x1e
        /*0072*/ 	.short	(.L_180 - .L_179)
.L_179:
        /*0074*/ 	.word	0x00000000


	//----- nvinfo : EIATTR_CBANK_PARAM_SIZE
	.align		4
.L_180:
        /*0078*/ 	.byte	0x03, 0x19
        /*007a*/ 	.short	0x0028


	//----- nvinfo : EIATTR_PARAM_CBANK
	.align		4
        /*007c*/ 	.byte	0x04, 0x0a
        /*007e*/ 	.short	(.L_182 - .L_181)
	.align		4
.L_181:
        /*0080*/ 	.word	index@(.nv.constant0._Z6mult_TiddPdP7double2)
        /*0084*/ 	.short	0x0380
        /*0086*/ 	.short	0x0028


	//----- nvinfo : EIATTR_SW_WAR
	.align		4
.L_182:
        /*0088*/ 	.byte	0x04, 0x36
        /*008a*/ 	.short	(.L_184 - .L_183)
.L_183:
        /*008c*/ 	.word	0x00000008
.L_184:


//--------------------- .nv.info._Z6get_dEiP7double2S0_Pd --------------------------
	.section	.nv.info._Z6get_dEiP7double2S0_Pd,"",@"SHT_CUDA_INFO"
	.sectionflags	@""
	.align	4


	//----- nvinfo : EIATTR_CUDA_API_VERSION
	.align		4
        /*0000*/ 	.byte	0x04, 0x37
        /*0002*/ 	.short	(.L_186 - .L_185)
.L_185:
        /*0004*/ 	.word	0x00000082


	//----- nvinfo : EIATTR_KPARAM_INFO
	.align		4
.L_186:
        /*0008*/ 	.byte	0x04, 0x17
        /*000a*/ 	.short	(.L_188 - .L_187)
.L_187:
        /*000c*/ 	.word	0x00000000
        /*0010*/ 	.short	0x0003
        /*0012*/ 	.short	0x0018
        /*0014*/ 	.byte	0x00, 0xf5, 0x21, 0x00


	//----- nvinfo : EIATTR_KPARAM_INFO
	.align		4
.L_188:
        /*0018*/ 	.byte	0x04, 0x17
        /*001a*/ 	.short	(.L_190 - .L_189)
.L_189:
        /*001c*/ 	.word	0x00000000
        /*0020*/ 	.short	0x0002
        /*0022*/ 	.short	0x0010
        /*0024*/ 	.byte	0x00, 0xf5, 0x21, 0x00


	//----- nvinfo : EIATTR_KPARAM_INFO
	.align		4
.L_190:
        /*0028*/ 	.byte	0x04, 0x17
        /*002a*/ 	.short	(.L_192 - .L_191)
.L_191:
        /*002c*/ 	.word	0x00000000
        /*0030*/ 	.short	0x0001
        /*0032*/ 	.short	0x0008
        /*0034*/ 	.byte	0x00, 0xf5, 0x21, 0x00


	//----- nvinfo : EIATTR_KPARAM_INFO
	.align		4
.L_192:
        /*0038*/ 	.byte	0x04, 0x17
        /*003a*/ 	.short	(.L_194 - .L_193)
.L_193:
        /*003c*/ 	.word	0x00000000
        /*0040*/ 	.short	0x0000
        /*0042*/ 	.short	0x0000
        /*0044*/ 	.byte	0x00, 0xf0, 0x11, 0x00


	//----- nvinfo : EIATTR_SPARSE_MMA_MASK
	.align		4
.L_194:
        /*0048*/ 	.byte	0x03, 0x50
        /*004a*/ 	.short	0x0000


	//----- nvinfo : EIATTR_MAXREG_COUNT
	.align		4
        /*004c*/ 	.byte	0x03, 0x1b
        /*004e*/ 	.short	0x00ff


	//----- nvinfo : EIATTR_MERCURY_ISA_VERSION
	.align		4
        /*0050*/ 	.byte	0x03, 0x5f
        /*0052*/ 	.short	0x0101


	//----- nvinfo : EIATTR_VRC_CTA_INIT_COUNT
	.align		4
        /*0054*/ 	.byte	0x02, 0x4a
	.zero		1
	.zero		1


	//----- nvinfo : EIATTR_EXIT_INSTR_OFFSETS
	.align		4
        /*0058*/ 	.byte	0x04, 0x1c
        /*005a*/ 	.short	(.L_196 - .L_195)


	//   ....[0]....
.L_195:
        /*005c*/ 	.word	0x00001010


	//----- nvinfo : EIATTR_CBANK_PARAM_SIZE
	.align		4
.L_196:
        /*0060*/ 	.byte	0x03, 0x19
        /*0062*/ 	.short	0x0020


	//----- nvinfo : EIATTR_PARAM_CBANK
	.align		4
        /*0064*/ 	.byte	0x04, 0x0a
        /*0066*/ 	.short	(.L_198 - .L_197)
	.align		4
.L_197:
        /*0068*/ 	.word	index@(.nv.constant0._Z6get_dEiP7double2S0_Pd)
        /*006c*/ 	.short	0x0380
        /*006e*/ 	.short	0x0020


	//----- nvinfo : EIATTR_SW_WAR
	.align		4
.L_198:
        /*0070*/ 	.byte	0x04, 0x36
        /*0072*/ 	.short	(.L_200 - .L_199)
.L_199:
        /*0074*/ 	.word	0x00000008
.L_200:


//--------------------- .nv.info._Z8sum_EtotPdS_  --------------------------
	.section	.nv.info._Z8sum_EtotPdS_,"",@"SHT_CUDA_INFO"
	.sectionflags	@""
	.align	4


	//----- nvinfo : EIATTR_CUDA_API_VERSION
	.align		4
        /*0000*/ 	.byte	0x04, 0x37
        /*0002*/ 	.short	(.L_202 - .L_201)
.L_201:
        /*0004*/ 	.word	0x00000082


	//----- nvinfo : EIATTR_KPARAM_INFO
	.align		4
.L_202:
        /*0008*/ 	.byte	0x04, 0x17
        /*000a*/ 	.short	(.L_204 - .L_203)
.L_203:
        /*000c*/ 	.word	0x00000000
        /*0010*/ 	.short	0x0001
        /*0012*/ 	.short	0x0008
        /*0014*/ 	.byte	0x00, 0xf5, 0x21, 0x00


	//----- nvinfo : EIATTR_KPARAM_INFO
	.align		4
.L_204:
        /*0018*/ 	.byte	0x04, 0x17
        /*001a*/ 	.short	(.L_206 - .L_205)
.L_205:
        /*001c*/ 	.word	0x00000000
        /*0020*/ 	.short	0x0000
        /*0022*/ 	.short	0x0000
        /*0024*/ 	.byte	0x00, 0xf5, 0x21, 0x00


	//----- nvinfo : EIATTR_SPARSE_MMA_MASK
	.align		4
.L_206:
        /*0028*/ 	.byte	0x03, 0x50
        /*002a*/ 	.short	0x0000


	//----- nvinfo : EIATTR_MAXREG_COUNT
	.align		4
        /*002c*/ 	.byte	0x03, 0x1b
        /*002e*/ 	.short	0x00ff


	//----- nvinfo : EIATTR_NUM_BARRIERS
	.align		4
        /*0030*/ 	.byte	0x02, 0x4c
        /*0032*/ 	.byte	0x01
	.zero		1


	//----- nvinfo : EIATTR_MERCURY_ISA_VERSION
	.align		4
        /*0034*/ 	.byte	0x03, 0x5f
        /*0036*/ 	.short	0x0101


	//----- nvinfo : EIATTR_VRC_CTA_INIT_COUNT
	.align		4
        /*0038*/ 	.byte	0x02, 0x4a
	.zero		1
	.zero		1


	//----- nvinfo : EIATTR_EXIT_INSTR_OFFSETS
	.align		4
        /*003c*/ 	.byte	0x04, 0x1c
        /*003e*/ 	.short	(.L_208 - .L_207)


	//   ....[0]....
.L_207:
        /*0040*/ 	.word	0x00000230


	//   ....[1]....
        /*0044*/ 	.word	0x000002b0


	//----- nvinfo : EIATTR_CBANK_PARAM_SIZE
	.align		4
.L_208:
        /*0048*/ 	.byte	0x03, 0x19
        /*004a*/ 	.short	0x0010


	//----- nvinfo : EIATTR_PARAM_CBANK
	.align		4
        /*004c*/ 	.byte	0x04, 0x0a
        /*004e*/ 	.short	(.L_210 - .L_209)
	.align		4
.L_209:
        /*0050*/ 	.word	index@(.nv.constant0._Z8sum_EtotPdS_)
        /*0054*/ 	.short	0x0380
        /*0056*/ 	.short	0x0010


	//----- nvinfo : EIATTR_SW_WAR
	.align		4
.L_210:
        /*0058*/ 	.byte	0x04, 0x36
        /*005a*/ 	.short	(.L_212 - .L_211)
.L_211:
        /*005c*/ 	.word	0x00000008
.L_212:


//--------------------- .nv.info._Z5sum_EiPd      --------------------------
	.section	.nv.info._Z5sum_EiPd,"",@"SHT_CUDA_INFO"
	.sectionflags	@""
	.align	4


	//----- nvinfo : EIATTR_CUDA_API_VERSION
	.align		4
        /*0000*/ 	.byte	0x04, 0x37
        /*0002*/ 	.short	(.L_214 - .L_213)
.L_213:
        /*0004*/ 	.word	0x00000082


	//----- nvinfo : EIATTR_KPARAM_INFO
	.align		4
.L_214:
        /*0008*/ 	.byte	0x04, 0x17
        /*000a*/ 	.short	(.L_216 - .L_215)
.L_215:
        /*000c*/ 	.word	0x00000000
        /*0010*/ 	.short	0x0001
        /*0012*/ 	.short	0x0008
        /*0014*/ 	.byte	0x00, 0xf5, 0x21, 0x00


	//----- nvinfo : EIATTR_KPARAM_INFO
	.align		4
.L_216:
        /*0018*/ 	.byte	0x04, 0x17
        /*001a*/ 	.short	(.L_218 - .L_217)
.L_217:
        /*001c*/ 	.word	0x00000000
        /*0020*/ 	.short	0x0000
        /*0022*/ 	.short	0x0000
        /*0024*/ 	.byte	0x00, 0xf0, 0x11, 0x00


	//----- nvinfo : EIATTR_SPARSE_MMA_MASK
	.align		4
.L_218:
        /*0028*/ 	.byte	0x03, 0x50
        /*002a*/ 	.short	0x0000


	//----- nvinfo : EIATTR_MAXREG_COUNT
	.align		4
        /*002c*/ 	.byte	0x03, 0x1b
        /*002e*/ 	.short	0x00ff


	//----- nvinfo : EIATTR_MERCURY_ISA_VERSION
	.align		4
        /*0030*/ 	.byte	0x03, 0x5f
        /*0032*/ 	.short	0x0101


	//----- nvinfo : EIATTR_VRC_CTA_INIT_COUNT
	.align		4
        /*0034*/ 	.byte	0x02, 0x4a
	.zero		1
	.zero		1


	//----- nvinfo : EIATTR_EXIT_INSTR_OFFSETS
	.align		4
        /*0038*/ 	.byte	0x04, 0x1c
        /*003a*/ 	.short	(.L_220 - .L_219)


	//   ....[0]....
.L_219:
        /*003c*/ 	.word	0x00000de0


	//----- nvinfo : EIATTR_CBANK_PARAM_SIZE
	.align		4
.L_220:
        /*0040*/ 	.byte	0x03, 0x19
        /*0042*/ 	.short	0x0010


	//----- nvinfo : EIATTR_PARAM_CBANK
	.align		4
        /*0044*/ 	.byte	0x04, 0x0a
        /*0046*/ 	.short	(.L_222 - .L_221)
	.align		4
.L_221:
        /*0048*/ 	.word	index@(.nv.constant0._Z5sum_EiPd)
        /*004c*/ 	.short	0x0380
        /*004e*/ 	.short	0x0010


	//----- nvinfo : EIATTR_SW_WAR
	.align		4
.L_222:
        /*0050*/ 	.byte	0x04, 0x36
        /*0052*/ 	.short	(.L_224 - .L_223)
.L_223:
        /*0054*/ 	.word	0x00000008
.L_224:


//--------------------- .nv.info._Z10get_E_GwkjPdP7double2S_S1_ --------------------------
	.section	.nv.info._Z10get_E_GwkjPdP7double2S_S1_,"",@"SHT_CUDA_INFO"
	.sectionflags	@""
	.align	4


	//----- nvinfo : EIATTR_CUDA_API_VERSION
	.align		4
        /*0000*/ 	.byte	0x04, 0x37
        /*0002*/ 	.short	(.L_226 - .L_225)
.L_225:
        /*0004*/ 	.word	0x00000082


	//----- nvinfo : EIATTR_KPARAM_INFO
	.align		4
.L_226:
        /*0008*/ 	.byte	0x04, 0x17
        /*000a*/ 	.short	(.L_228 - .L_227)
.L_227:
        /*000c*/ 	.word	0x00000000
        /*0010*/ 	.short	0x0003
        /*0012*/ 	.short	0x0018
        /*0014*/ 	.byte	0x00, 0xf5, 0x21, 0x00


	//----- nvinfo : EIATTR_KPARAM_INFO
	.align		4
.L_228:
        /*0018*/ 	.byte	0x04, 0x17
        /*001a*/ 	.short	(.L_230 - .L_229)
.L_229:
        /*001c*/ 	.word	0x00000000
        /*0020*/ 	.short	0x0002
        /*0022*/ 	.short	0x0010
        /*0024*/ 	.byte	0x00, 0xf5, 0x21, 0x00


	//----- nvinfo : EIATTR_KPARAM_INFO
	.align		4
.L_230:
        /*0028*/ 	.byte	0x04, 0x17
        /*002a*/ 	.short	(.L_232 - .L_231)
.L_231:
        /*002c*/ 	.word	0x00000000
        /*0030*/ 	.short	0x0001
        /*0032*/ 	.short	0x0008
        /*0034*/ 	.byte	0x00, 0xf5, 0x21, 0x00


	//----- nvinfo : EIATTR_KPARAM_INFO
	.align		4
.L_232:
        /*0038*/ 	.byte	0x04, 0x17
        /*003a*/ 	.short	(.L_234 - .L_233)
.L_233:
        /*003c*/ 	.word	0x00000000
        /*0040*/ 	.short	0x0000
        /*0042*/ 	.short	0x0000
        /*0044*/ 	.byte	0x00, 0xf5, 0x21, 0x00


	//----- nvinfo : EIATTR_SPARSE_MMA_MASK
	.align		4
.L_234:
        /*0048*/ 	.byte	0x03, 0x50
        /*004a*/ 	.short	0x0000


	//----- nvinfo : EIATTR_MAXREG_COUNT
	.align		4
        /*004c*/ 	.byte	0x03, 0x1b
        /*004e*/ 	.short	0x00ff


	//----- nvinfo : EIATTR_MERCURY_ISA_VERSION
	.align		4
        /*0050*/ 	.byte	0x03, 0x5f
        /*0052*/ 	.short	0x0101


	//----- nvinfo : EIATTR_VRC_CTA_INIT_COUNT
	.align		4
        /*0054*/ 	.byte	0x02, 0x4a
	.zero		1
	.zero		1


	//----- nvinfo : EIATTR_EXIT_INSTR_OFFSETS
	.align		4
        /*0058*/ 	.byte	0x04, 0x1c
        /*005a*/ 	.short	(.L_236 - .L_235)


	//   ....[0]....
.L_235:
        /*005c*/ 	.word	0x00000920


	//----- nvinfo : EIATTR_CRS_STACK_SIZE
	.align		4
.L_236:
        /*0060*/ 	.byte	0x04, 0x1e
        /*0062*/ 	.short	(.L_238 - .L_237)
.L_237:
        /*0064*/ 	.word	0x00000000


	//----- nvinfo : EIATTR_CBANK_PARAM_SIZE
	.align		4
.L_238:
        /*0068*/ 	.byte	0x03, 0x19
        /*006a*/ 	.short	0x0020


	//----- nvinfo : EIATTR_PARAM_CBANK
	.align		4
        /*006c*/ 	.byte	0x04, 0x0a
        /*006e*/ 	.short	(.L_240 - .L_239)
	.align		4
.L_239:
        /*0070*/ 	.word	index@(.nv.constant0._Z10get_E_GwkjPdP7double2S_S1_)
        /*0074*/ 	.short	0x0380
        /*0076*/ 	.short	0x0020


	//----- nvinfo : EIATTR_SW_WAR
	.align		4
.L_240:
        /*0078*/ 	.byte	0x04, 0x36
        /*007a*/ 	.short	(.L_242 - .L_241)
.L_241:
        /*007c*/ 	.word	0x00000008
.L_242:


//--------------------- .nv.info._Z17mult_complex_1tonP7double2S0_S0_ --------------------------
	.section	.nv.info._Z17mult_complex_1tonP7double2S0_S0_,"",@"SHT_CUDA_INFO"
	.sectionflags	@""
	.align	4


	//----- nvinfo : EIATTR_CUDA_API_VERSION
	.align		4
        /*0000*/ 	.byte	0x04, 0x37
        /*0002*/ 	.short	(.L_244 - .L_243)
.L_243:
        /*0004*/ 	.word	0x00000082


	//----- nvinfo : EIATTR_KPARAM_INFO
	.align		4
.L_244:
        /*0008*/ 	.byte	0x04, 0x17
        /*000a*/ 	.short	(.L_246 - .L_245)
.L_245:
        /*000c*/ 	.word	0x00000000
        /*0010*/ 	.short	0x0002
        /*0012*/ 	.short	0x0010
        /*0014*/ 	.byte	0x00, 0xf5, 0x21, 0x00


	//----- nvinfo : EIATTR_KPARAM_INFO
	.align		4
.L_246:
        /*0018*/ 	.byte	0x04, 0x17
        /*001a*/ 	.short	(.L_248 - .L_247)
.L_247:
        /*001c*/ 	.word	0x00000000
        /*0020*/ 	.short	0x0001
        /*0022*/ 	.short	0x0008
        /*0024*/ 	.byte	0x00, 0xf5, 0x21, 0x00


	//----- nvinfo : EIATTR_KPARAM_INFO
	.align		4
.L_248:
        /*0028*/ 	.byte	0x04, 0x17
        /*002a*/ 	.short	(.L_250 - .L_249)
.L_249:
        /*002c*/ 	.word	0x00000000
        /*0030*/ 	.short	0x0000
        /*0032*/ 	.short	0x0000
        /*0034*/ 	.byte	0x00, 0xf5, 0x21, 0x00


	//----- nvinfo : EIATTR_SPARSE_MMA_MASK
	.align		4
.L_250:
        /*0038*/ 	.byte	0x03, 0x50
        /*003a*/ 	.short	0x0000


	//----- nvinfo : EIATTR_MAXREG_COUNT
	.align		4
        /*003c*/ 	.byte	0x03, 0x1b
        /*003e*/ 	.short	0x00ff


	//----- nvinfo : EIATTR_MERCURY_ISA_VERSION
	.align		4
        /*0040*/ 	.byte	0x03, 0x5f
        /*0042*/ 	.short	0x0101


	//----- nvinfo : EIATTR_VRC_CTA_INIT_COUNT
	.align		4
        /*0044*/ 	.byte	0x02, 0x4a
	.zero		1
	.zero		1


	//----- nvinfo : EIATTR_EXIT_INSTR_OFFSETS
	.align		4
        /*0048*/ 	.byte	0x04, 0x1c
        /*004a*/ 	.short	(.L_252 - .L_251)


	//   ....[0]....
.L_251:
        /*004c*/ 	.word	0x00000170


	//----- nvinfo : EIATTR_CBANK_PARAM_SIZE
	.align		4
.L_252:
        /*0050*/ 	.byte	0x03, 0x19
        /*0052*/ 	.short	0x0018


	//----- nvinfo : EIATTR_PARAM_CBANK
	.align		4
        /*0054*/ 	.byte	0x04, 0x0a
        /*0056*/ 	.short	(.L_254 - .L_253)
	.align		4
.L_253:
        /*0058*/ 	.word	index@(.nv.constant0._Z17mult_complex_1tonP7double2S0_S0_)
        /*005c*/ 	.short	0x0380
        /*005e*/ 	.short	0x0018


	//----- nvinfo : EIATTR_SW_WAR
	.align		4
.L_254:
        /*0060*/ 	.byte	0x04, 0x36
        /*0062*/ 	.short	(.L_256 - .L_255)
.L_255:
        /*0064*/ 	.word	0x00000008
.L_256:


//--------------------- .nv.info._Z17mult_complex_1to1P7double2S0_S0_ --------------------------
	.section	.nv.info._Z17mult_complex_1to1P7double2S0_S0_,"",@"SHT_CUDA_INFO"
	.sectionflags	@""
	.align	4


	//----- nvinfo : EIATTR_CUDA_API_VERSION
	.align		4
        /*0000*/ 	.byte	0x04, 0x37
        /*0002*/ 	.short	(.L_258 - .L_257)
.L_257:
        /*0004*/ 	.word	0x00000082


	//----- nvinfo : EIATTR_KPARAM_INFO
	.align		4
.L_258:
        /*0008*/ 	.byte	0x04, 0x17
        /*000a*/ 	.short	(.L_260 - .L_259)
.L_259:
        /*000c*/ 	.word	0x00000000
        /*0010*/ 	.short	0x0002
        /*0012*/ 	.short	0x0010
        /*0014*/ 	.byte	0x00, 0xf5, 0x21, 0x00


	//----- nvinfo : EIATTR_KPARAM_INFO
	.align		4
.L_260:
        /*0018*/ 	.byte	0x04, 0x17
        /*001a*/ 	.short	(.L_262 - .L_261)
.L_261:
        /*001c*/ 	.word	0x00000000
        /*0020*/ 	.short	0x0001
        /*0022*/ 	.short	0x0008
        /*0024*/ 	.byte	0x00, 0xf5, 0x21, 0x00


	//----- nvinfo : EIATTR_KPARAM_INFO
	.align		4
.L_262:
        /*0028*/ 	.byte	0x04, 0x17
        /*002a*/ 	.short	(.L_264 - .L_263)
.L_263:
        /*002c*/ 	.word	0x00000000
        /*0030*/ 	.short	0x0000
        /*0032*/ 	.short	0x0000
        /*0034*/ 	.byte	0x00, 0xf5, 0x21, 0x00


	//----- nvinfo : EIATTR_SPARSE_MMA_MASK
	.align		4
.L_264:
        /*0038*/ 	.byte	0x03, 0x50
        /*003a*/ 	.short	0x0000


	//----- nvinfo : EIATTR_MAXREG_COUNT
	.align		4
        /*003c*/ 	.byte	0x03, 0x1b
        /*003e*/ 	.short	0x00ff


	//----- nvinfo : EIATTR_MERCURY_ISA_VERSION
	.align		4
        /*0040*/ 	.byte	0x03, 0x5f
        /*0042*/ 	.short	0x0101


	//----- nvinfo : EIATTR_VRC_CTA_INIT_COUNT
	.align		4
        /*0044*/ 	.byte	0x02, 0x4a
	.zero		1
	.zero		1


	//----- nvinfo : EIATTR_EXIT_INSTR_OFFSETS
	.align		4
        /*0048*/ 	.byte	0x04, 0x1c
        /*004a*/ 	.short	(.L_266 - .L_265)


	//   ....[0]....
.L_265:
        /*004c*/ 	.word	0x00000160


	//----- nvinfo : EIATTR_CBANK_PARAM_SIZE
	.align		4
.L_266:
        /*0050*/ 	.byte	0x03, 0x19
        /*0052*/ 	.short	0x0018


	//----- nvinfo : EIATTR_PARAM_CBANK
	.align		4
        /*0054*/ 	.byte	0x04, 0x0a
        /*0056*/ 	.short	(.L_268 - .L_267)
	.align		4
.L_267:
        /*0058*/ 	.word	index@(.nv.constant0._Z17mult_complex_1to1P7double2S0_S0_)
        /*005c*/ 	.short	0x0380
        /*005e*/ 	.short	0x0018


	//----- nvinfo : EIATTR_SW_WAR
	.align		4
.L_268:
        /*0060*/ 	.byte	0x04, 0x36
        /*0062*/ 	.short	(.L_270 - .L_269)
.L_269:
        /*0064*/ 	.word	0x00000008
.L_270:


//--------------------- .nv.info._Z6get_GjPdS_P7double2 --------------------------
	.section	.nv.info._Z6get_GjPdS_P7double2,"",@"SHT_CUDA_INFO"
	.sectionflags	@""
	.align	4


	//----- nvinfo : EIATTR_CUDA_API_VERSION
	.align		4
        /*0000*/ 	.byte	0x04, 0x37
        /*0002*/ 	.short	(.L_272 - .L_271)
.L_271:
        /*0004*/ 	.word	0x00000082


	//----- nvinfo : EIATTR_KPARAM_INFO
	.align		4
.L_272:
        /*0008*/ 	.byte	0x04, 0x17
        /*000a*/ 	.short	(.L_274 - .L_273)
.L_273:
        /*000c*/ 	.word	0x00000000
        /*0010*/ 	.short	0x0002
        /*0012*/ 	.short	0x0010
        /*0014*/ 	.byte	0x00, 0xf5, 0x21, 0x00


	//----- nvinfo : EIATTR_KPARAM_INFO
	.align		4
.L_274:
        /*0018*/ 	.byte	0x04, 0x17
        /*001a*/ 	.short	(.L_276 - .L_275)
.L_275:
        /*001c*/ 	.word	0x00000000
        /*0020*/ 	.short	0x0001
        /*0022*/ 	.short	0x0008
        /*0024*/ 	.byte	0x00, 0xf5, 0x21, 0x00


	//----- nvinfo : EIATTR_KPARAM_INFO
	.align		4
.L_276:
        /*0028*/ 	.byte	0x04, 0x17
        /*002a*/ 	.short	(.L_278 - .L_277)
.L_277:
        /*002c*/ 	.word	0x00000000
        /*0030*/ 	.short	0x0000
        /*0032*/ 	.short	0x0000
        /*0034*/ 	.byte	0x00, 0xf5, 0x21, 0x00


	//----- nvinfo : EIATTR_SPARSE_MMA_MASK
	.align		4
.L_278:
        /*0038*/ 	.byte	0x03, 0x50
        /*003a*/ 	.short	0x0000


	//----- nvinfo : EIATTR_MAXREG_COUNT
	.align		4
        /*003c*/ 	.byte	0x03, 0x1b
        /*003e*/ 	.short	0x00ff


	//----- nvinfo : EIATTR_MERCURY_ISA_VERSION
	.align		4
        /*0040*/ 	.byte	0x03, 0x5f
        /*0042*/ 	.short	0x0101


	//----- nvinfo : EIATTR_VRC_CTA_INIT_COUNT
	.align		4
        /*0044*/ 	.byte	0x02, 0x4a
	.zero		1
	.zero		1


	//----- nvinfo : EIATTR_EXIT_INSTR_OFFSETS
	.align		4
        /*0048*/ 	.byte	0x04, 0x1c
        /*004a*/ 	.short	(.L_280 - .L_279)


	//   ....[0]....
.L_279:
        /*004c*/ 	.word	0x000005f0


	//----- nvinfo : EIATTR_CRS_STACK_SIZE
	.align		4
.L_280:
        /*0050*/ 	.byte	0x04, 0x1e
        /*0052*/ 	.short	(.L_282 - .L_281)
.L_281:
        /*0054*/ 	.word	0x00000000


	//----- nvinfo : EIATTR_CBANK_PARAM_SIZE
	.align		4
.L_282:
        /*0058*/ 	.byte	0x03, 0x19
        /*005a*/ 	.short	0x0018


	//----- nvinfo : EIATTR_PARAM_CBANK
	.align		4
        /*005c*/ 	.byte	0x04, 0x0a
        /*005e*/ 	.short	(.L_284 - .L_283)
	.align		4
.L_283:
        /*0060*/ 	.word	index@(.nv.constant0._Z6get_GjPdS_P7double2)
        /*0064*/ 	.short	0x0380
        /*0066*/ 	.short	0x0018


	//----- nvinfo : EIATTR_SW_WAR
	.align		4
.L_284:
        /*0068*/ 	.byte	0x04, 0x36
        /*006a*/ 	.short	(.L_286 - .L_285)
.L_285:
        /*006c*/ 	.word	0x00000008
.L_286:


//--------------------- .nv.callgraph             --------------------------
	.section	.nv.callgraph,"",@"SHT_CUDA_CALLGRAPH"
	.align	4
	.sectionentsize	8
	.align		4
        /*0000*/ 	.word	0x00000000
	.align		4
        /*0004*/ 	.word	0xffffffff
	.align		4
        /*0008*/ 	.word	0x00000000
	.align		4
        /*000c*/ 	.word	0xfffffffe
	.align		4
        /*0010*/ 	.word	0x00000000
	.align		4
        /*0014*/ 	.word	0xfffffffd
	.align		4
        /*0018*/ 	.word	0x00000000
	.align		4
        /*001c*/ 	.word	0xfffffffc


//--------------------- .nv.constant4             --------------------------
	.section	.nv.constant4,"a",@progbits
	.align	8
	.align		8
.nv.constant4:
        /*0000*/ 	.dword	__cudart_i2opi_d


//--------------------- .text._Z8fftshiftP7double2 --------------------------
	.section	.text._Z8fftshiftP7double2,"ax",@progbits
	.align	128
        .global         _Z8fftshiftP7double2
        .type           _Z8fftshiftP7double2,@function
        .size           _Z8fftshiftP7double2,(.L_x_106 - _Z8fftshiftP7double2)
        .other          _Z8fftshiftP7double2,@"STO_CUDA_ENTRY STV_DEFAULT"
_Z8fftshiftP7double2:
.text._Z8fftshiftP7double2:
[----:B------:R-:W-:Y:S01]  /*0000*/  LDC R1, c[0x0][0x37c] ;  /* 0x0000df00ff017b82 */ /* 0x000fe20000000800 */
[----:B------:R-:W0:Y:S07]  /*0010*/  S2R R11, SR_TID.X ;  /* 0x00000000000b7919 */ /* 0x000e2e0000002100 */
[----:B------:R-:W0:Y:S01]  /*0020*/  S2UR UR6, SR_CTAID.X ;  /* 0x00000000000679c3 */ /* 0x000e220000002500 */
[----:B------:R-:W-:Y:S01]  /*0030*/  BSSY.RECONVERGENT B0, `(.L_x_0) ;  /* 0x0000010000007945 */ /* 0x000fe20003800200 */
[----:B------:R-:W1:Y:S06]  /*0040*/  LDCU.64 UR4, c[0x0][0x358] ;  /* 0x00006b00ff0477ac */ /* 0x000e6c0008000a00 */
[----:B------:R-:W2:Y:S01]  /*0050*/  LDC R4, c[0x0][0x360] ;  /* 0x0000d800ff047b82 */ /* 0x000ea20000000800 */
[----:B0-----:R-:W-:-:S02]  /*0060*/  VIADD R10, R11, UR6 ;  /* 0x000000060b0a7c36 */ /* 0x001fc40008000000 */
[----:B--2---:R-:W-:-:S03]  /*0070*/  IMAD R11, R4, UR6, R11 ;  /* 0x00000006040b7c24 */ /* 0x004fc6000f8e020b */
[----:B------:R-:W-:-:S04]  /*0080*/  LOP3.LUT R10, R10, 0x1, RZ, 0xc0, !PT ;  /* 0x000000010a0a7812 */ /* 0x000fc800078ec0ff */
[----:B------:R-:W0:Y:S02]  /*0090*/  I2F.F64.U32 R2, R10 ;  /* 0x0000000a00027312 */ /* 0x000e240000201800 */
[----:B0-----:R-:W-:-:S04]  /*00a0*/  SHF.R.U32.HI R0, RZ, 0x14, R3 ;  /* 0x00000014ff007819 */ /* 0x001fc80000011603 */
[----:B------:R-:W-:-:S05]  /*00b0*/  LOP3.LUT R0, R0, 0x7ff, RZ, 0xc0, !PT ;  /* 0x000007ff00007812 */ /* 0x000fca00078ec0ff */
[----:B------:R-:W-:-:S05]  /*00c0*/  VIADD R5, R0, 0xfffffc0c ;  /* 0xfffffc0c00057836 */ /* 0x000fca0000000000 */
[CC--:B------:R-:W-:Y:S02]  /*00d0*/  SHF.L.U32 R0, R2.reuse, R5.reuse, RZ ;  /* 0x0000000502007219 */ /* 0x0c0fe400000006ff */
[----:B------:R-:W-:Y:S02]  /*00e0*/  SHF.L.U64.HI R5, R2, R5, R3 ;  /* 0x0000000502057219 */ /* 0x000fe40000010203 */
[----:B------:R-:W-:Y:S02]  /*00f0*/  ISETP.NE.U32.AND P0, PT, R0, RZ, PT ;  /* 0x000000ff0000720c */ /* 0x000fe40003f05070 */
[----:B------:R-:W-:Y:S02]  /*0100*/  MOV R0, 0x130 ;  /* 0x0000013000007802 */ /* 0x000fe40000000f00 */
[----:B-1----:R-:W-:-:S13]  /*0110*/  ISETP.NE.AND.EX P0, PT, R5, -0x80000000, PT, P0 ;  /* 0x800000000500780c */ /* 0x002fda0003f05300 */
[----:B------:R-:W-:Y:S05]  /*0120*/  CALL.REL.NOINC `($_Z8fftshiftP7double2$__internal_accurate_pow) ;  /* 0x0000000000407944 */ /* 0x000fea0003c00000 */
[----:B------:R-:W-:Y:S05]  /*0130*/  BSYNC.RECONVERGENT B0 ;  /* 0x0000000000007941 */ /* 0x000fea0003800200 */
.L_x_0:
[----:B------:R-:W0:Y:S02]  /*0140*/  LDC.64 R8, c[0x0][0x380] ;  /* 0x0000e000ff087b82 */ /* 0x000e240000000a00 */
[----:B0-----:R-:W-:-:S05]  /*0150*/  IMAD.WIDE R8, R11, 0x10, R8 ;  /* 0x000000100b087825 */ /* 0x001fca00078e0208 */
[----:B------:R-:W2:Y:S01]  /*0160*/  LDG.E.128 R4, desc[UR4][R8.64] ;  /* 0x0000000408047981 */ /* 0x000ea2000c1e1d00 */
[----:B------:R-:W-:Y:S01]  /*0170*/  IMAD.MOV.U32 R2, RZ, RZ, R13 ;  /* 0x000000ffff027224 */ /* 0x000fe200078e000d */
[----:B------:R-:W-:Y:S01]  /*0180*/  ISETP.NE.AND P1, PT, R10, RZ, PT ;  /* 0x000000ff0a00720c */ /* 0x000fe20003f25270 */
[----:B------:R-:W-:-:S06]  /*0190*/  IMAD.MOV.U32 R3, RZ, RZ, R12 ;  /* 0x000000ffff037224 */ /* 0x000fcc00078e000c */
[----:B------:R-:W-:-:S10]  /*01a0*/  DADD R2, -RZ, -R2 ;  /* 0x00000000ff027229 */ /* 0x000fd40000000902 */
[----:B------:R-:W-:Y:S02]  /*01b0*/  FSEL R2, R2, R13, !P0 ;  /* 0x0000000d02027208 */ /* 0x000fe40004000000 */
[----:B------:R-:W-:Y:S02]  /*01c0*/  FSEL R3, R3, R12, !P0 ;  /* 0x0000000c03037208 */ /* 0x000fe40004000000 */
[----:B------:R-:W-:Y:S02]  /*01d0*/  FSEL R2, R2, RZ, P1 ;  /* 0x000000ff02027208 */ /* 0x000fe40000800000 */
[----:B------:R-:W-:-:S06]  /*01e0*/  FSEL R3, R3, 1.875, P1 ;  /* 0x3ff0000003037808 */ /* 0x000fcc0000800000 */
[C---:B--2---:R-:W-:Y:S02]  /*01f0*/  DMUL R4, R2.reuse, R4 ;  /* 0x0000000402047228 */ /* 0x044fe40000000000 */
[----:B------:R-:W-:-:S07]  /*0200*/  DMUL R6, R2, R6 ;  /* 0x0000000602067228 */ /* 0x000fce0000000000 */
[----:B------:R-:W-:Y:S01]  /*0210*/  STG.E.128 desc[UR4][R8.64], R4 ;  /* 0x0000000408007986 */ /* 0x000fe2000c101d04 */
[----:B------:R-:W-:Y:S05]  /*0220*/  EXIT ;  /* 0x000000000000794d */ /* 0x000fea0003800000 */
        .type           $_Z8fftshiftP7double2$__internal_accurate_pow,@function
        .size           $_Z8fftshiftP7double2$__internal_accurate_pow,(.L_x_106 - $_Z8fftshiftP7double2$__internal_accurate_pow)
$_Z8fftshiftP7double2$__internal_accurate_pow:
[----:B------:R-:W0:Y:S01]  /*0230*/  MUFU.RCP64H R13, 2 ;  /* 0x40000000000d7908 */ /* 0x000e220000001800 */
[----:B------:R-:W-:Y:S01]  /*0240*/  IMAD.MOV.U32 R4, RZ, RZ, 0x0 ;  /* 0x00000000ff047424 */ /* 0x000fe200078e00ff */
[----:B------:R-:W-:Y:S01]  /*0250*/  UMOV UR6, 0x7d2cafe2 ;  /* 0x7d2cafe200067882 */ /* 0x000fe20000000000 */
[----:B------:R-:W-:Y:S01]  /*0260*/  IMAD.MOV.U32 R5, RZ, RZ, 0x40000000 ;  /* 0x40000000ff057424 */ /* 0x000fe200078e00ff */
[----:B------:R-:W-:Y:S01]  /*0270*/  UMOV UR7, 0x3eb0f5ff ;  /* 0x3eb0f5ff00077882 */ /* 0x000fe20000000000 */
[----:B------:R-:W-:Y:S01]  /*0280*/  IMAD.MOV.U32 R12, RZ, RZ, RZ ;  /* 0x000000ffff0c7224 */ /* 0x000fe200078e00ff */
[----:B------:R-:W-:Y:S01]  /*0290*/  UMOV UR8, 0x3b39803f ;  /* 0x3b39803f00087882 */ /* 0x000fe20000000000 */
[----:B------:R-:W-:Y:S01]  /*02a0*/  IMAD.MOV.U32 R6, RZ, RZ, 0x41ad3b5a ;  /* 0x41ad3b5aff067424 */ /* 0x000fe200078e00ff */
[----:B------:R-:W-:Y:S01]  /*02b0*/  UMOV UR9, 0x3c7abc9e ;  /* 0x3c7abc9e00097882 */ /* 0x000fe20000000000 */
[----:B------:R-:W-:Y:S02]  /*02c0*/  IMAD.MOV.U32 R7, RZ, RZ, 0x3ed0f5d2 ;  /* 0x3ed0f5d2ff077424 */ /* 0x000fe400078e00ff */
[----:B0-----:R-:W-:-:S08]  /*02d0*/  DFMA R4, R12, -R4, 1 ;  /* 0x3ff000000c04742b */ /* 0x001fd00000000804 */
[----:B------:R-:W-:-:S08]  /*02e0*/  DFMA R4, R4, R4, R4 ;  /* 0x000000040404722b */ /* 0x000fd00000000004 */
[----:B------:R-:W-:-:S08]  /*02f0*/  DFMA R12, R12, R4, R12 ;  /* 0x000000040c0c722b */ /* 0x000fd0000000000c */
[----:B------:R-:W-:-:S08]  /*0300*/  DMUL R4, RZ, R12 ;  /* 0x0000000cff047228 */ /* 0x000fd00000000000 */
[----:B------:R-:W-:-:S08]  /*0310*/  DFMA R4, RZ, R12, R4 ;  /* 0x0000000cff04722b */ /* 0x000fd00000000004 */
[----:B------:R-:W-:Y:S02]  /*0320*/  DMUL R8, R4, R4 ;  /* 0x0000000404087228 */ /* 0x000fe40000000000 */
[----:B------:R-:W-:-:S06]  /*0330*/  DADD R16, RZ, -R4 ;  /* 0x00000000ff107229 */ /* 0x000fcc0000000804 */
[----:B------:R-:W-:Y:S01]  /*0340*/  DFMA R6, R8, UR6, R6 ;  /* 0x0000000608067c2b */ /* 0x000fe20008000006 */
[----:B------:R-:W-:Y:S01]  /*0350*/  UMOV UR6, 0x75488a3f ;  /* 0x75488a3f00067882 */ /* 0x000fe20000000000 */
[----:B------:R-:W-:Y:S01]  /*0360*/  UMOV UR7, 0x3ef3b20a ;  /* 0x3ef3b20a00077882 */ /* 0x000fe20000000000 */
[----:B------:R-:W-:Y:S02]  /*0370*/  DADD R18, R16, R16 ;  /* 0x0000000010127229 */ /* 0x000fe40000000010 */
[----:B------:R-:W-:-:S03]  /*0380*/  DMUL R16, R4, R4 ;  /* 0x0000000404107228 */ /* 0x000fc60000000000 */
[----:B------:R-:W-:Y:S01]  /*0390*/  DFMA R6, R8, R6, UR6 ;  /* 0x0000000608067e2b */ /* 0x000fe20008000006 */
[----:B------:R-:W-:Y:S01]  /*03a0*/  UMOV UR6, 0xe4faecd5 ;  /* 0xe4faecd500067882 */ /* 0x000fe20000000000 */
[----:B------:R-:W-:Y:S01]  /*03b0*/  UMOV UR7, 0x3f1745cd ;  /* 0x3f1745cd00077882 */ /* 0x000fe20000000000 */
[-C--:B------:R-:W-:Y:S02]  /*03c0*/  DFMA R18, RZ, -R4.reuse, R18 ;  /* 0x80000004ff12722b */ /* 0x080fe40000000012 */
[----:B------:R-:W-:-:S03]  /*03d0*/  DFMA R22, R4, R4, -R16 ;  /* 0x000000040416722b */ /* 0x000fc60000000810 */
[----:B------:R-:W-:Y:S01]  /*03e0*/  DFMA R6, R8, R6, UR6 ;  /* 0x0000000608067e2b */ /* 0x000fe20008000006 */
[----:B------:R-:W-:Y:S01]  /*03f0*/  UMOV UR6, 0x258a578b ;  /* 0x258a578b00067882 */ /* 0x000fe20000000000 */
[----:B------:R-:W-:Y:S01]  /*0400*/  UMOV UR7, 0x3f3c71c7 ;  /* 0x3f3c71c700077882 */ /* 0x000fe20000000000 */
[----:B------:R-:W-:-:S05]  /*0410*/  DMUL R12, R12, R18 ;  /* 0x000000120c0c7228 */ /* 0x000fca0000000000 */
[----:B------:R-:W-:Y:S01]  /*0420*/  DFMA R6, R8, R6, UR6 ;  /* 0x0000000608067e2b */ /* 0x000fe20008000006 */
[----:B------:R-:W-:Y:S01]  /*0430*/  UMOV UR6, 0x9242b910 ;  /* 0x9242b91000067882 */ /* 0x000fe20000000000 */
[----:B------:R-:W-:-:S03]  /*0440*/  UMOV UR7, 0x3f624924 ;  /* 0x3f62492400077882 */ /* 0x000fc60000000000 */
[----:B------:R-:W-:Y:S02]  /*0450*/  VIADD R25, R13, 0x100000 ;  /* 0x001000000d197836 */ /* 0x000fe40000000000 */
[----:B------:R-:W-:Y:S01]  /*0460*/  IMAD.MOV.U32 R24, RZ, RZ, R12 ;  /* 0x000000ffff187224 */ /* 0x000fe200078e000c */
[----:B------:R-:W-:Y:S01]  /*0470*/  DFMA R6, R8, R6, UR6 ;  /* 0x0000000608067e2b */ /* 0x000fe20008000006 */
[----:B------:R-:W-:Y:S01]  /*0480*/  UMOV UR6, 0x99999dfb ;  /* 0x99999dfb00067882 */ /* 0x000fe20000000000 */
[----:B------:R-:W-:-:S03]  /*0490*/  UMOV UR7, 0x3f899999 ;  /* 0x3f89999900077882 */ /* 0x000fc60000000000 */
[----:B------:R-:W-:-:S03]  /*04a0*/  DFMA R22, R4, R24, R22 ;  /* 0x000000180416722b */ /* 0x000fc60000000016 */
[----:B------:R-:W-:Y:S01]  /*04b0*/  DFMA R14, R8, R6, UR6 ;  /* 0x00000006080e7e2b */ /* 0x000fe20008000006 */
[----:B------:R-:W-:Y:S01]  /*04c0*/  UMOV UR6, 0x55555555 ;  /* 0x5555555500067882 */ /* 0x000fe20000000000 */
[----:B------:R-:W-:-:S06]  /*04d0*/  UMOV UR7, 0x3fb55555 ;  /* 0x3fb5555500077882 */ /* 0x000fcc0000000000 */
[----:B------:R-:W-:-:S08]  /*04e0*/  DFMA R6, R8, R14, UR6 ;  /* 0x0000000608067e2b */ /* 0x000fd0000800000e */
[----:B------:R-:W-:Y:S01]  /*04f0*/  DADD R20, -R6, UR6 ;  /* 0x0000000606147e29 */ /* 0x000fe20008000100 */
[----:B------:R-:W-:Y:S01]  /*0500*/  UMOV UR6, 0xb9e7b0 ;  /* 0x00b9e7b000067882 */ /* 0x000fe20000000000 */
[----:B------:R-:W-:-:S06]  /*0510*/  UMOV UR7, 0x3c46a4cb ;  /* 0x3c46a4cb00077882 */ /* 0x000fcc0000000000 */
[----:B------:R-:W-:Y:S02]  /*0520*/  DFMA R14, R8, R14, R20 ;  /* 0x0000000e080e722b */ /* 0x000fe40000000014 */
[----:B------:R-:W-:-:S06]  /*0530*/  DMUL R8, R4, R16 ;  /* 0x0000001004087228 */ /* 0x000fcc0000000000 */
[----:B------:R-:W-:Y:S01]  /*0540*/  DADD R14, R14, -UR6 ;  /* 0x800000060e0e7e29 */ /* 0x000fe20008000000 */
[----:B------:R-:W-:Y:S01]  /*0550*/  UMOV UR6, 0xfefa39ef ;  /* 0xfefa39ef00067882 */ /* 0x000fe20000000000 */
[----:B------:R-:W-:Y:S01]  /*0560*/  DFMA R20, R4, R16, -R8 ;  /* 0x000000100414722b */ /* 0x000fe20000000808 */
[----:B------:R-:W-:-:S05]  /*0570*/  UMOV UR7, 0x3fe62e42 ;  /* 0x3fe62e4200077882 */ /* 0x000fca0000000000 */
[----:B------:R-:W-:Y:S02]  /*0580*/  DADD R18, R6, R14 ;  /* 0x0000000006127229 */ /* 0x000fe4000000000e */
[----:B------:R-:W-:-:S06]  /*0590*/  DFMA R20, R12, R16, R20 ;  /* 0x000000100c14722b */ /* 0x000fcc0000000014 */
[----:B------:R-:W-:Y:S02]  /*05a0*/  DMUL R16, R18, R8 ;  /* 0x0000000812107228 */ /* 0x000fe40000000000 */
[----:B------:R-:W-:Y:S02]  /*05b0*/  DFMA R20, R4, R22, R20 ;  /* 0x000000160414722b */ /* 0x000fe40000000014 */
[----:B------:R-:W-:-:S04]  /*05c0*/  DADD R6, R6, -R18 ;  /* 0x0000000006067229 */ /* 0x000fc80000000812 */
[----:B------:R-:W-:-:S04]  /*05d0*/  DFMA R22, R18, R8, -R16 ;  /* 0x000000081216722b */ /* 0x000fc80000000810 */
[----:B------:R-:W-:-:S04]  /*05e0*/  DADD R6, R14, R6 ;  /* 0x000000000e067229 */ /* 0x000fc80000000006 */
[----:B------:R-:W-:-:S08]  /*05f0*/  DFMA R20, R18, R20, R22 ;  /* 0x000000141214722b */ /* 0x000fd00000000016 */
[----:B------:R-:W-:-:S08]  /*0600*/  DFMA R20, R6, R8, R20 ;  /* 0x000000080614722b */ /* 0x000fd00000000014 */
[----:B------:R-:W-:-:S08]  /*0610*/  DADD R8, R16, R20 ;  /* 0x0000000010087229 */ /* 0x000fd00000000014 */
[--C-:B------:R-:W-:Y:S02]  /*0620*/  DADD R6, R4, R8.reuse ;  /* 0x0000000004067229 */ /* 0x100fe40000000008 */
[----:B------:R-:W-:-:S06]  /*0630*/  DADD R16, R16, -R8 ;  /* 0x0000000010107229 */ /* 0x000fcc0000000808 */
[----:B------:R-:W-:Y:S02]  /*0640*/  DADD R4, R4, -R6 ;  /* 0x0000000004047229 */ /* 0x000fe40000000806 */
[----:B------:R-:W-:-:S06]  /*0650*/  DADD R16, R20, R16 ;  /* 0x0000000014107229 */ /* 0x000fcc0000000010 */
[----:B------:R-:W-:-:S08]  /*0660*/  DADD R4, R8, R4 ;  /* 0x0000000008047229 */ /* 0x000fd00000000004 */
[----:B------:R-:W-:-:S08]  /*0670*/  DADD R4, R16, R4 ;  /* 0x0000000010047229 */ /* 0x000fd00000000004 */
[----:B------:R-:W-:-:S08]  /*0680*/  DADD R12, R12, R4 ;  /* 0x000000000c0c7229 */ /* 0x000fd00000000004 */
[----:B------:R-:W-:-:S08]  /*0690*/  DADD R8, R6, R12 ;  /* 0x0000000006087229 */ /* 0x000fd0000000000c */
[--C-:B------:R-:W-:Y:S02]  /*06a0*/  DFMA R4, RZ, UR6, R8.reuse ;  /* 0x00000006ff047c2b */ /* 0x100fe40008000008 */
[----:B------:R-:W-:-:S06]  /*06b0*/  DADD R6, R6, -R8 ;  /* 0x0000000006067229 */ /* 0x000fcc0000000808 */
[----:B------:R-:W-:Y:S02]  /*06c0*/  DFMA R14, RZ, -UR6, R4 ;  /* 0x80000006ff0e7c2b */ /* 0x000fe40008000004 */
[----:B------:R-:W-:Y:S01]  /*06d0*/  DADD R6, R12, R6 ;  /* 0x000000000c067229 */ /* 0x000fe20000000006 */
[----:B------:R-:W-:Y:S02]  /*06e0*/  LOP3.LUT R13, R3, 0xff0fffff, RZ, 0xc0, !PT ;  /* 0xff0fffff030d7812 */ /* 0x000fe400078ec0ff */
[----:B------:R-:W-:-:S03]  /*06f0*/  MOV R12, R2 ;  /* 0x00000002000c7202 */ /* 0x000fc60000000f00 */
[----:B------:R-:W-:Y:S01]  /*0700*/  DADD R14, -R8, R14 ;  /* 0x00000000080e7229 */ /* 0x000fe2000000010e */
[----:B------:R-:W-:-:S05]  /*0710*/  IMAD.SHL.U32 R8, R3, 0x2, RZ ;  /* 0x0000000203087824 */ /* 0x000fca00078e00ff */
[----:B------:R-:W-:Y:S02]  /*0720*/  ISETP.GT.U32.AND P1, PT, R8, -0x2000001, PT ;  /* 0xfdffffff0800780c */ /* 0x000fe40003f24070 */
[----:B------:R-:W-:Y:S02]  /*0730*/  DADD R6, R6, -R14 ;  /* 0x0000000006067229 */ /* 0x000fe4000000080e */
[----:B------:R-:W-:-:S06]  /*0740*/  SEL R13, R13, R3, P1 ;  /* 0x000000030d0d7207 */ /* 0x000fcc0000800000 */
[----:B------:R-:W-:-:S08]  /*0750*/  DFMA R6, RZ, UR8, R6 ;  /* 0x00000008ff067c2b */ /* 0x000fd00008000006 */
[----:B------:R-:W-:-:S08]  /*0760*/  DADD R8, R4, R6 ;  /* 0x0000000004087229 */ /* 0x000fd00000000006 */
[----:B------:R-:W-:Y:S02]  /*0770*/  DADD R4, R4, -R8 ;  /* 0x0000000004047229 */ /* 0x000fe40000000808 */
[----:B------:R-:W-:-:S06]  /*0780*/  DMUL R2, R8, R12 ;  /* 0x0000000c08027228 */ /* 0x000fcc0000000000 */
[----:B------:R-:W-:Y:S02]  /*0790*/  DADD R4, R6, R4 ;  /* 0x0000000006047229 */ /* 0x000fe40000000004 */
[----:B------:R-:W-:Y:S01]  /*07a0*/  DFMA R8, R8, R12, -R2 ;  /* 0x0000000c0808722b */ /* 0x000fe20000000802 */
[----:B------:R-:W-:Y:S02]  /*07b0*/  IMAD.MOV.U32 R6, RZ, RZ, 0x652b82fe ;  /* 0x652b82feff067424 */ /* 0x000fe400078e00ff */
[----:B------:R-:W-:-:S05]  /*07c0*/  IMAD.MOV.U32 R7, RZ, RZ, 0x3ff71547 ;  /* 0x3ff71547ff077424 */ /* 0x000fca00078e00ff */
[----:B------:R-:W-:-:S08]  /*07d0*/  DFMA R8, R4, R12, R8 ;  /* 0x0000000c0408722b */ /* 0x000fd00000000008 */
[----:B------:R-:W-:-:S08]  /*07e0*/  DADD R4, R2, R8 ;  /* 0x0000000002047229 */ /* 0x000fd00000000008 */
[----:B------:R-:W-:Y:S02]  /*07f0*/  DFMA R6, R4, R6, 6.75539944105574400000e+15 ;  /* 0x433800000406742b */ /* 0x000fe40000000006 */
[----:B------:R-:W-:Y:S01]  /*0800*/  FSETP.GEU.AND P1, PT, |R5|, 4.1917929649353027344, PT ;  /* 0x4086232b0500780b */ /* 0x000fe20003f2e200 */
[----:B------:R-:W-:-:S05]  /*0810*/  DADD R2, R2, -R4 ;  /* 0x0000000002027229 */ /* 0x000fca0000000804 */
[----:B------:R-:W-:-:S03]  /*0820*/  DADD R12, R6, -6.75539944105574400000e+15 ;  /* 0xc3380000060c7429 */ /* 0x000fc60000000000 */
[----:B------:R-:W-:-:S05]  /*0830*/  DADD R2, R8, R2 ;  /* 0x0000000008027229 */ /* 0x000fca0000000002 */
[----:B------:R-:W-:Y:S01]  /*0840*/  DFMA R14, R12, -UR6, R4 ;  /* 0x800000060c0e7c2b */ /* 0x000fe20008000004 */
[----:B------:R-:W-:Y:S01]  /*0850*/  UMOV UR6, 0x3b39803f ;  /* 0x3b39803f00067882 */ /* 0x000fe20000000000 */
[----:B------:R-:W-:-:S06]  /*0860*/  UMOV UR7, 0x3c7abc9e ;  /* 0x3c7abc9e00077882 */ /* 0x000fcc0000000000 */
[----:B------:R-:W-:Y:S01]  /*0870*/  DFMA R12, R12, -UR6, R14 ;  /* 0x800000060c0c7c2b */ /* 0x000fe2000800000e */
[----:B------:R-:W-:Y:S01]  /*0880*/  UMOV UR6, 0x69ce2bdf ;  /* 0x69ce2bdf00067882 */ /* 0x000fe20000000000 */
[----:B------:R-:W-:Y:S01]  /*0890*/  IMAD.MOV.U32 R14, RZ, RZ, -0x35dec16 ;  /* 0xfca213eaff0e7424 */ /* 0x000fe200078e00ff */
[----:B------:R-:W-:Y:S01]  /*08a0*/  UMOV UR7, 0x3e5ade15 ;  /* 0x3e5ade1500077882 */ /* 0x000fe20000000000 */
[----:B------:R-:W-:-:S06]  /*08b0*/  IMAD.MOV.U32 R15, RZ, RZ, 0x3e928af3 ;  /* 0x3e928af3ff0f7424 */ /* 0x000fcc00078e00ff */
[----:B------:R-:W-:Y:S01]  /*08c0*/  DFMA R14, R12, UR6, R14 ;  /* 0x000000060c0e7c2b */ /* 0x000fe2000800000e */
[----:B------:R-:W-:Y:S01]  /*08d0*/  UMOV UR6, 0x62401315 ;  /* 0x6240131500067882 */ /* 0x000fe20000000000 */
[----:B------:R-:W-:-:S06]  /*08e0*/  UMOV UR7, 0x3ec71dee ;  /* 0x3ec71dee00077882 */ /* 0x000fcc0000000000 */
[----:B------:R-:W-:Y:S01]  /*08f0*/  DFMA R14, R12, R14, UR6 ;  /* 0x000000060c0e7e2b */ /* 0x000fe2000800000e */
        /* <DEDUP_REMOVED lines=20> */
[----:B------:R-:W-:-:S08]  /*0a40*/  DFMA R14, R12, R14, UR6 ;  /* 0x000000060c0e7e2b */ /* 0x000fd0000800000e */
[----:B------:R-:W-:-:S08]  /*0a50*/  DFMA R14, R12, R14, 1 ;  /* 0x3ff000000c0e742b */ /* 0x000fd0000000000e */
[----:B------:R-:W-:-:S10]  /*0a60*/  DFMA R12, R12, R14, 1 ;  /* 0x3ff000000c0c742b */ /* 0x000fd4000000000e */
[----:B------:R-:W-:Y:S02]  /*0a70*/  IMAD R9, R6, 0x100000, R13 ;  /* 0x0010000006097824 */ /* 0x000fe400078e020d */
[----:B------:R-:W-:Y:S01]  /*0a80*/  IMAD.MOV.U32 R8, RZ, RZ, R12 ;  /* 0x000000ffff087224 */ /* 0x000fe200078e000c */
[----:B------:R-:W-:Y:S06]  /*0a90*/  @!P1 BRA `(.L_x_1) ;  /* 0x0000000000309947 */ /* 0x000fec0003800000 */
[----:B------:R-:W-:Y:S01]  /*0aa0*/  FSETP.GEU.AND P2, PT, |R5|, 4.2275390625, PT ;  /* 0x408748000500780b */ /* 0x000fe20003f4e200 */
[C---:B------:R-:W-:Y:S02]  /*0ab0*/  DADD R8, R4.reuse, +INF ;  /* 0x7ff0000004087429 */ /* 0x040fe40000000000 */
[----:B------:R-:W-:-:S08]  /*0ac0*/  DSETP.GEU.AND P1, PT, R4, RZ, PT ;  /* 0x000000ff0400722a */ /* 0x000fd00003f2e000 */
[----:B------:R-:W-:Y:S02]  /*0ad0*/  FSEL R8, R8, RZ, P1 ;  /* 0x000000ff08087208 */ /* 0x000fe40000800000 */
[----:B------:R-:W-:Y:S02]  /*0ae0*/  @!P2 LEA.HI R7, R6, R6, RZ, 0x1 ;  /* 0x000000060607a211 */ /* 0x000fe400078f08ff */
[----:B------:R-:W-:Y:S02]  /*0af0*/  FSEL R9, R9, RZ, P1 ;  /* 0x000000ff09097208 */ /* 0x000fe40000800000 */
[----:B------:R-:W-:-:S04]  /*0b00*/  @!P2 SHF.R.S32.HI R7, RZ, 0x1, R7 ;  /* 0x00000001ff07a819 */ /* 0x000fc80000011407 */
[----:B------:R-:W-:Y:S01]  /*0b10*/  @!P2 IADD3 R4, PT, PT, R6, -R7, RZ ;  /* 0x800000070604a210 */ /* 0x000fe20007ffe0ff */
[----:B------:R-:W-:-:S03]  /*0b20*/  @!P2 IMAD R13, R7, 0x100000, R13 ;  /* 0x00100000070da824 */ /* 0x000fc600078e020d */
[----:B------:R-:W-:Y:S01]  /*0b30*/  @!P2 LEA R5, R4, 0x3ff00000, 0x14 ;  /* 0x3ff000000405a811 */ /* 0x000fe200078ea0ff */
[----:B------:R-:W-:-:S06]  /*0b40*/  @!P2 IMAD.MOV.U32 R4, RZ, RZ, RZ ;  /* 0x000000ffff04a224 */ /* 0x000fcc00078e00ff */
[----:B------:R-:W-:-:S11]  /*0b50*/  @!P2 DMUL R8, R12, R4 ;  /* 0x000000040c08a228 */ /* 0x000fd60000000000 */
.L_x_1:
[----:B------:R-:W-:Y:S02]  /*0b60*/  DFMA R2, R2, R8, R8 ;  /* 0x000000080202722b */ /* 0x000fe40000000008 */
[----:B------:R-:W-:-:S08]  /*0b70*/  DSETP.NEU.AND P1, PT, |R8|, +INF , PT ;  /* 0x7ff000000800742a */ /* 0x000fd00003f2d200 */
[----:B------:R-:W-:Y:S01]  /*0b80*/  FSEL R13, R8, R2, !P1 ;  /* 0x00000002080d7208 */ /* 0x000fe20004800000 */
[----:B------:R-:W-:Y:S01]  /*0b90*/  IMAD.MOV.U32 R2, RZ, RZ, R0 ;  /* 0x000000ffff027224 */ /* 0x000fe200078e0000 */
[----:B------:R-:W-:Y:S01]  /*0ba0*/  FSEL R12, R9, R3, !P1 ;  /* 0x00000003090c7208 */ /* 0x000fe20004800000 */
[----:B------:R-:W-:-:S04]  /*0bb0*/  IMAD.MOV.U32 R3, RZ, RZ, 0x0 ;  /* 0x00000000ff037424 */ /* 0x000fc800078e00ff */
[----:B------:R-:W-:Y:S05]  /*0bc0*/  RET.REL.NODEC R2 `(_Z8fftshiftP7double2) ;  /* 0xfffffff4020c7950 */ /* 0x000fea0003c3ffff */
.L_x_2:
[----:B------:R-:W-:-:S00]  /*0bd0*/  BRA `(.L_x_2) ;  /* 0xfffffffc00fc7947 */ /* 0x000fc0000383ffff */
[----:B------:R-:W-:-:S00]  /*0be0*/  NOP ;  /* 0x0000000000007918 */ /* 0x000fc00000000000 */
        /* <DEDUP_REMOVED lines=9> */
.L_x_106:


//--------------------- .text._Z8mult_ph2iddPdP7double2 --------------------------
	.section	.text._Z8mult_ph2iddPdP7double2,"ax",@progbits
	.align	128
        .global         _Z8mult_ph2iddPdP7double2
        .type           _Z8mult_ph2iddPdP7double2,@function
        .size           _Z8mult_ph2iddPdP7double2,(.L_x_107 - _Z8mult_ph2iddPdP7double2)
        .other          _Z8mult_ph2iddPdP7double2,@"STO_CUDA_ENTRY STV_DEFAULT"
_Z8mult_ph2iddPdP7double2:
.text._Z8mult_ph2iddPdP7double2:
[----:B------:R-:W-:Y:S01]  /*0000*/  LDC R1, c[0x0][0x37c] ;  /* 0x0000df00ff017b82 */ /* 0x000fe20000000800 */
[----:B------:R-:W0:Y:S07]  /*0010*/  S2R R3, SR_TID.X ;  /* 0x0000000000037919 */ /* 0x000e2e0000002100 */
[----:B------:R-:W0:Y:S01]  /*0020*/  S2UR UR6, SR_CTAID.X ;  /* 0x00000000000679c3 */ /* 0x000e220000002500 */
[----:B------:R-:W1:Y:S07]  /*0030*/  LDCU.64 UR4, c[0x0][0x358] ;  /* 0x00006b00ff0477ac */ /* 0x000e6e0008000a00 */
[----:B------:R-:W0:Y:S08]  /*0040*/  LDC R0, c[0x0][0x360] ;  /* 0x0000d800ff007b82 */ /* 0x000e300000000800 */
[----:B------:R-:W2:Y:S08]  /*0050*/  LDC.64 R4, c[0x0][0x398] ;  /* 0x0000e600ff047b82 */ /* 0x000eb00000000a00 */
[----:B------:R-:W3:Y:S01]  /*0060*/  LDC.64 R6, c[0x0][0x3a0] ;  /* 0x0000e800ff067b82 */ /* 0x000ee20000000a00 */
[----:B0-----:R-:W-:Y:S01]  /*0070*/  IMAD R3, R0, UR6, R3 ;  /* 0x0000000600037c24 */ /* 0x001fe2000f8e0203 */
[----:B------:R-:W0:Y:S06]  /*0080*/  LDCU UR6, c[0x0][0x394] ;  /* 0x00007280ff0677ac */ /* 0x000e2c0008000800 */
[----:B------:R-:W4:Y:S01]  /*0090*/  LDC.64 R14, c[0x0][0x390] ;  /* 0x0000e400ff0e7b82 */ /* 0x000f220000000a00 */
[----:B--2---:R-:W-:-:S06]  /*00a0*/  IMAD.WIDE R4, R3, 0x8, R4 ;  /* 0x0000000803047825 */ /* 0x004fcc00078e0204 */
[----:B-1----:R-:W2:Y:S01]  /*00b0*/  LDG.E.64 R4, desc[UR4][R4.64] ;  /* 0x0000000404047981 */ /* 0x002ea2000c1e1b00 */
[----:B---3--:R-:W-:-:S05]  /*00c0*/  IMAD.WIDE R6, R3, 0x10, R6 ;  /* 0x0000001003067825 */ /* 0x008fca00078e0206 */
[----:B------:R1:W5:Y:S01]  /*00d0*/  LDG.E.128 R8, desc[UR4][R6.64] ;  /* 0x0000000406087981 */ /* 0x000362000c1e1d00 */
[----:B0-----:R-:W4:Y:S01]  /*00e0*/  MUFU.RCP64H R3, UR6 ;  /* 0x0000000600037d08 */ /* 0x001f220008001800 */
[----:B------:R-:W-:Y:S01]  /*00f0*/  IMAD.MOV.U32 R2, RZ, RZ, 0x1 ;  /* 0x00000001ff027424 */ /* 0x000fe200078e00ff */
[----:B------:R-:W-:Y:S05]  /*0100*/  BSSY.RECONVERGENT B0, `(.L_x_3) ;  /* 0x0000016000007945 */ /* 0x000fea0003800200 */
[----:B----4-:R-:W-:-:S08]  /*0110*/  DFMA R12, R2, -R14, 1 ;  /* 0x3ff00000020c742b */ /* 0x010fd0000000080e */
[----:B------:R-:W-:-:S08]  /*0120*/  DFMA R12, R12, R12, R12 ;  /* 0x0000000c0c0c722b */ /* 0x000fd0000000000c */
[----:B------:R-:W-:-:S08]  /*0130*/  DFMA R12, R2, R12, R2 ;  /* 0x0000000c020c722b */ /* 0x000fd00000000002 */
[----:B------:R-:W-:-:S08]  /*0140*/  DFMA R2, R12, -R14, 1 ;  /* 0x3ff000000c02742b */ /* 0x000fd0000000080e */
[----:B------:R-:W-:-:S08]  /*0150*/  DFMA R2, R12, R2, R12 ;  /* 0x000000020c02722b */ /* 0x000fd0000000000c */
[----:B--2---:R-:W-:Y:S01]  /*0160*/  DMUL R12, R4, R2 ;  /* 0x00000002040c7228 */ /* 0x004fe20000000000 */
[----:B------:R-:W-:-:S07]  /*0170*/  FSETP.GEU.AND P1, PT, |R5|, 6.5827683646048100446e-37, PT ;  /* 0x036000000500780b */ /* 0x000fce0003f2e200 */
[----:B------:R-:W-:-:S08]  /*0180*/  DFMA R14, R12, -R14, R4 ;  /* 0x8000000e0c0e722b */ /* 0x000fd00000000004 */
[----:B------:R-:W-:-:S10]  /*0190*/  DFMA R2, R2, R14, R12 ;  /* 0x0000000e0202722b */ /* 0x000fd4000000000c */
[----:B------:R-:W-:-:S05]  /*01a0*/  FFMA R0, RZ, UR6, R3 ;  /* 0x00000006ff007c23 */ /* 0x000fca0008000003 */
[----:B------:R-:W-:-:S13]  /*01b0*/  FSETP.GT.AND P0, PT, |R0|, 1.469367938527859385e-39, PT ;  /* 0x001000000000780b */ /* 0x000fda0003f04200 */
[----:B-1----:R-:W-:Y:S05]  /*01c0*/  @P0 BRA P1, `(.L_x_4) ;  /* 0x0000000000240947 */ /* 0x002fea0000800000 */
[----:B------:R-:W0:Y:S01]  /*01d0*/  LDCU.64 UR6, c[0x0][0x390] ;  /* 0x00007200ff0677ac */ /* 0x000e220008000a00 */
[----:B------:R-:W-:Y:S01]  /*01e0*/  IMAD.MOV.U32 R12, RZ, RZ, R4 ;  /* 0x000000ffff0c7224 */ /* 0x000fe200078e0004 */
[----:B------:R-:W-:Y:S01]  /*01f0*/  MOV R0, 0x240 ;  /* 0x0000024000007802 */ /* 0x000fe20000000f00 */
[----:B------:R-:W-:Y:S02]  /*0200*/  IMAD.MOV.U32 R13, RZ, RZ, R5 ;  /* 0x000000ffff0d7224 */ /* 0x000fe400078e0005 */
[----:B0-----:R-:W-:Y:S02]  /*0210*/  IMAD.U32 R4, RZ, RZ, UR6 ;  /* 0x00000006ff047e24 */ /* 0x001fe4000f8e00ff */
[----:B------:R-:W-:-:S07]  /*0220*/  IMAD.U32 R5, RZ, RZ, UR7 ;  /* 0x00000007ff057e24 */ /* 0x000fce000f8e00ff */
[----:B-----5:R-:W-:Y:S05]  /*0230*/  CALL.REL.NOINC `($__internal_0_$__cuda_sm20_div_rn_f64_full) ;  /* 0x0000000400b07944 */ /* 0x020fea0003c00000 */
[----:B------:R-:W-:Y:S02]  /*0240*/  IMAD.MOV.U32 R2, RZ, RZ, R4 ;  /* 0x000000ffff027224 */ /* 0x000fe400078e0004 */
[----:B------:R-:W-:-:S07]  /*0250*/  IMAD.MOV.U32 R3, RZ, RZ, R5 ;  /* 0x000000ffff037224 */ /* 0x000fce00078e0005 */
.L_x_4:
[----:B------:R-:W-:Y:S05]  /*0260*/  BSYNC.RECONVERGENT B0 ;  /* 0x0000000000007941 */ /* 0x000fea0003800200 */
.L_x_3:
[----:B------:R-:W0:Y:S01]  /*0270*/  LDCU UR6, c[0x0][0x38c] ;  /* 0x00007180ff0677ac */ /* 0x000e220008000800 */
[----:B------:R-:W1:Y:S01]  /*0280*/  LDC.64 R14, c[0x0][0x388] ;  /* 0x0000e200ff0e7b82 */ /* 0x000e620000000a00 */
[----:B------:R-:W-:Y:S01]  /*0290*/  IMAD.MOV.U32 R4, RZ, RZ, 0x1 ;  /* 0x00000001ff047424 */ /* 0x000fe200078e00ff */
[----:B------:R-:W-:Y:S01]  /*02a0*/  FSETP.GEU.AND P1, PT, |R3|, 6.5827683646048100446e-37, PT ;  /* 0x036000000300780b */ /* 0x000fe20003f2e200 */
[----:B------:R-:W-:Y:S01]  /*02b0*/  BSSY.RECONVERGENT B0, `(.L_x_5) ;  /* 0x0000014000007945 */ /* 0x000fe20003800200 */
[----:B0-----:R-:W1:Y:S03]  /*02c0*/  MUFU.RCP64H R5, UR6 ;  /* 0x0000000600057d08 */ /* 0x001e660008001800 */
[----:B-1----:R-:W-:-:S08]  /*02d0*/  DFMA R12, R4, -R14, 1 ;  /* 0x3ff00000040c742b */ /* 0x002fd0000000080e */
[----:B------:R-:W-:-:S08]  /*02e0*/  DFMA R12, R12, R12, R12 ;  /* 0x0000000c0c0c722b */ /* 0x000fd0000000000c */
[----:B------:R-:W-:-:S08]  /*02f0*/  DFMA R12, R4, R12, R4 ;  /* 0x0000000c040c722b */ /* 0x000fd00000000004 */
[----:B------:R-:W-:-:S08]  /*0300*/  DFMA R4, R12, -R14, 1 ;  /* 0x3ff000000c04742b */ /* 0x000fd0000000080e */
[----:B------:R-:W-:-:S08]  /*0310*/  DFMA R4, R12, R4, R12 ;  /* 0x000000040c04722b */ /* 0x000fd0000000000c */
[----:B------:R-:W-:-:S08]  /*0320*/  DMUL R12, R4, R2 ;  /* 0x00000002040c7228 */ /* 0x000fd00000000000 */
[----:B------:R-:W-:-:S08]  /*0330*/  DFMA R14, R12, -R14, R2 ;  /* 0x8000000e0c0e722b */ /* 0x000fd00000000002 */
[----:B------:R-:W-:-:S10]  /*0340*/  DFMA R4, R4, R14, R12 ;  /* 0x0000000e0404722b */ /* 0x000fd4000000000c */
[----:B------:R-:W-:-:S05]  /*0350*/  FFMA R0, RZ, UR6, R5 ;  /* 0x00000006ff007c23 */ /* 0x000fca0008000005 */
[----:B------:R-:W-:-:S13]  /*0360*/  FSETP.GT.AND P0, PT, |R0|, 1.469367938527859385e-39, PT ;  /* 0x001000000000780b */ /* 0x000fda0003f04200 */
[----:B------:R-:W-:Y:S05]  /*0370*/  @P0 BRA P1, `(.L_x_6) ;  /* 0x00000000001c0947 */ /* 0x000fea0000800000 */
[----:B------:R-:W0:Y:S01]  /*0380*/  LDCU.64 UR6, c[0x0][0x388] ;  /* 0x00007100ff0677ac */ /* 0x000e220008000a00 */
[----:B------:R-:W-:Y:S01]  /*0390*/  IMAD.MOV.U32 R12, RZ, RZ, R2 ;  /* 0x000000ffff0c7224 */ /* 0x000fe200078e0002 */
[----:B------:R-:W-:Y:S01]  /*03a0*/  MOV R0, 0x3f0 ;  /* 0x000003f000007802 */ /* 0x000fe20000000f00 */
[----:B------:R-:W-:Y:S02]  /*03b0*/  IMAD.MOV.U32 R13, RZ, RZ, R3 ;  /* 0x000000ffff0d7224 */ /* 0x000fe400078e0003 */
[----:B0-----:R-:W-:Y:S02]  /*03c0*/  IMAD.U32 R4, RZ, RZ, UR6 ;  /* 0x00000006ff047e24 */ /* 0x001fe4000f8e00ff */
[----:B------:R-:W-:-:S07]  /*03d0*/  IMAD.U32 R5, RZ, RZ, UR7 ;  /* 0x00000007ff057e24 */ /* 0x000fce000f8e00ff */
[----:B-----5:R-:W-:Y:S05]  /*03e0*/  CALL.REL.NOINC `($__internal_0_$__cuda_sm20_div_rn_f64_full) ;  /* 0x0000000400447944 */ /* 0x020fea0003c00000 */
.L_x_6:
[----:B------:R-:W-:Y:S05]  /*03f0*/  BSYNC.RECONVERGENT B0 ;  /* 0x0000000000007941 */ /* 0x000fea0003800200 */
.L_x_5:
[----:B------:R-:W-:Y:S01]  /*0400*/  DMUL R2, RZ, R4 ;  /* 0x00000004ff027228 */ /* 0x000fe20000000000 */
[----:B------:R-:W-:Y:S01]  /*0410*/  IMAD.SHL.U32 R0, R5, 0x2, RZ ;  /* 0x0000000205007824 */ /* 0x000fe200078e00ff */
[----:B------:R-:W-:Y:S01]  /*0420*/  UMOV UR6, 0x33145c07 ;  /* 0x33145c0700067882 */ /* 0x000fe20000000000 */
[----:B------:R-:W-:Y:S01]  /*0430*/  UMOV UR7, 0x3ca1a626 ;  /* 0x3ca1a62600077882 */ /* 0x000fe20000000000 */
[----:B------:R-:W-:Y:S01]  /*0440*/  IMAD.MOV.U32 R18, RZ, RZ, 0x2cb0d246 ;  /* 0x2cb0d246ff127424 */ /* 0x000fe200078e00ff */
[----:B------:R-:W-:Y:S01]  /*0450*/  UMOV UR8, 0xf9785eba ;  /* 0xf9785eba00087882 */ /* 0x000fe20000000000 */
[----:B------:R-:W-:Y:S01]  /*0460*/  ISETP.GT.U32.AND P0, PT, R0, -0x79800000, PT ;  /* 0x868000000000780c */ /* 0x000fe20003f04070 */
[----:B------:R-:W-:Y:S01]  /*0470*/  IMAD.MOV.U32 R19, RZ, RZ, 0x3e5ae5f1 ;  /* 0x3e5ae5f1ff137424 */ /* 0x000fe200078e00ff */
[----:B------:R-:W-:Y:S01]  /*0480*/  UMOV UR9, 0x3de5db65 ;  /* 0x3de5db6500097882 */ /* 0x000fe20000000000 */
[----:B------:R-:W-:Y:S01]  /*0490*/  IMAD.MOV.U32 R16, RZ, RZ, -0x3e107ad8 ;  /* 0xc1ef8528ff107424 */ /* 0x000fe200078e00ff */
[----:B------:R-:W-:Y:S01]  /*04a0*/  FSEL R3, R3, R5, P0 ;  /* 0x0000000503037208 */ /* 0x000fe20000000000 */
[----:B------:R-:W-:Y:S01]  /*04b0*/  IMAD.MOV.U32 R17, RZ, RZ, 0x3e21eea7 ;  /* 0x3e21eea7ff117424 */ /* 0x000fe200078e00ff */
[----:B------:R-:W-:-:S03]  /*04c0*/  FSEL R4, R2, R4, P0 ;  /* 0x0000000402047208 */ /* 0x000fc60000000000 */
[----:B------:R-:W-:Y:S02]  /*04d0*/  VIADD R5, R3, 0x100000 ;  /* 0x0010000003057836 */ /* 0x000fe40000000000 */
[----:B------:R-:W-:Y:S02]  /*04e0*/  IMAD.MOV.U32 R2, RZ, RZ, R4 ;  /* 0x000000ffff027224 */ /* 0x000fe400078e0004 */
[----:B------:R-:W0:Y:S08]  /*04f0*/  FRND.F64 R12, R4 ;  /* 0x00000004000c7313 */ /* 0x000e300000301800 */
[----:B------:R-:W1:Y:S01]  /*0500*/  F2I.S64.F64 R4, R4 ;  /* 0x0000000400047311 */ /* 0x000e620000301900 */
[----:B0-----:R-:W-:-:S08]  /*0510*/  DFMA R12, R12, -0.5, R2 ;  /* 0xbfe000000c0c782b */ /* 0x001fd00000000002 */
[C---:B------:R-:W-:Y:S01]  /*0520*/  DMUL R14, R12.reuse, UR6 ;  /* 0x000000060c0e7c28 */ /* 0x040fe20008000000 */
[----:B------:R-:W-:Y:S01]  /*0530*/  UMOV UR6, 0x54442d18 ;  /* 0x54442d1800067882 */ /* 0x000fe20000000000 */
[----:B------:R-:W-:Y:S01]  /*0540*/  UMOV UR7, 0x400921fb ;  /* 0x400921fb00077882 */ /* 0x000fe20000000000 */
[C---:B-1----:R-:W-:Y:S02]  /*0550*/  LOP3.LUT R0, R4.reuse, 0x1, RZ, 0xc0, !PT ;  /* 0x0000000104007812 */ /* 0x042fe400078ec0ff */
[----:B------:R-:W-:Y:S02]  /*0560*/  LOP3.LUT P1, RZ, R4, 0x2, RZ, 0xc0, !PT ;  /* 0x0000000204ff7812 */ /* 0x000fe4000782c0ff */
[----:B------:R-:W-:Y:S01]  /*0570*/  ISETP.NE.U32.AND P0, PT, R0, 0x1, PT ;  /* 0x000000010000780c */ /* 0x000fe20003f05070 */
[----:B------:R-:W-:Y:S01]  /*0580*/  DFMA R12, R12, UR6, R14 ;  /* 0x000000060c0c7c2b */ /* 0x000fe2000800000e */
[----:B------:R-:W-:Y:S01]  /*0590*/  UMOV UR6, 0x20fd8164 ;  /* 0x20fd816400067882 */ /* 0x000fe20000000000 */
[----:B------:R-:W-:Y:S01]  /*05a0*/  UMOV UR7, 0x3da8ff83 ;  /* 0x3da8ff8300077882 */ /* 0x000fe20000000000 */
[----:B------:R-:W-:-:S05]  /*05b0*/  ISETP.NE.U32.AND.EX P0, PT, RZ, RZ, PT, P0 ;  /* 0x000000ffff00720c */ /* 0x000fca0003f05100 */
[----:B------:R-:W-:-:S08]  /*05c0*/  DMUL R14, R12, R12 ;  /* 0x0000000c0c0e7228 */ /* 0x000fd00000000000 */
[C---:B------:R-:W-:Y:S01]  /*05d0*/  DFMA R18, R14.reuse, UR8, -R18 ;  /* 0x000000080e127c2b */ /* 0x040fe20008000812 */
[----:B------:R-:W-:Y:S01]  /*05e0*/  UMOV UR8, 0x69ace392 ;  /* 0x69ace39200087882 */ /* 0x000fe20000000000 */
[----:B------:R-:W-:Y:S01]  /*05f0*/  DFMA R16, R14, -UR6, R16 ;  /* 0x800000060e107c2b */ /* 0x000fe20008000010 */
[----:B------:R-:W-:Y:S01]  /*0600*/  UMOV UR9, 0x3ec71de3 ;  /* 0x3ec71de300097882 */ /* 0x000fe20000000000 */
[----:B------:R-:W-:Y:S01]  /*0610*/  UMOV UR6, 0x8e06e6d9 ;  /* 0x8e06e6d900067882 */ /* 0x000fe20000000000 */
[----:B------:R-:W-:-:S03]  /*0620*/  UMOV UR7, 0x3e927e4f ;  /* 0x3e927e4f00077882 */ /* 0x000fc60000000000 */
[C---:B------:R-:W-:Y:S01]  /*0630*/  DFMA R18, R14.reuse, R18, UR8 ;  /* 0x000000080e127e2b */ /* 0x040fe20008000012 */
[----:B------:R-:W-:Y:S01]  /*0640*/  UMOV UR8, 0x19db62a1 ;  /* 0x19db62a100087882 */ /* 0x000fe20000000000 */
[----:B------:R-:W-:Y:S01]  /*0650*/  DFMA R16, R14, R16, -UR6 ;  /* 0x800000060e107e2b */ /* 0x000fe20008000010 */
[----:B------:R-:W-:Y:S01]  /*0660*/  UMOV UR9, 0x3f2a01a0 ;  /* 0x3f2a01a000097882 */ /* 0x000fe20000000000 */
[----:B------:R-:W-:Y:S01]  /*0670*/  UMOV UR6, 0x19ddbce9 ;  /* 0x19ddbce900067882 */ /* 0x000fe20000000000 */
[----:B------:R-:W-:-:S03]  /*0680*/  UMOV UR7, 0x3efa01a0 ;  /* 0x3efa01a000077882 */ /* 0x000fc60000000000 */
[C---:B------:R-:W-:Y:S01]  /*0690*/  DFMA R18, R14.reuse, R18, -UR8 ;  /* 0x800000080e127e2b */ /* 0x040fe20008000012 */
[----:B------:R-:W-:Y:S01]  /*06a0*/  UMOV UR8, 0x11110818 ;  /* 0x1111081800087882 */ /* 0x000fe20000000000 */
[----:B------:R-:W-:Y:S01]  /*06b0*/  DFMA R16, R14, R16, UR6 ;  /* 0x000000060e107e2b */ /* 0x000fe20008000010 */
        /* <DEDUP_REMOVED lines=9> */
[C---:B------:R-:W-:Y:S02]  /*0750*/  DFMA R18, R14.reuse, R18, -UR8 ;  /* 0x800000080e127e2b */ /* 0x040fe40008000012 */
[----:B------:R-:W-:-:S06]  /*0760*/  DFMA R16, R14, R16, UR6 ;  /* 0x000000060e107e2b */ /* 0x000fcc0008000010 */
[C---:B------:R-:W-:Y:S02]  /*0770*/  DFMA R18, R14.reuse, R18, RZ ;  /* 0x000000120e12722b */ /* 0x040fe400000000ff */
[----:B------:R-:W-:-:S06]  /*0780*/  DFMA R16, R14, R16, -0.5 ;  /* 0xbfe000000e10742b */ /* 0x000fcc0000000010 */
[----:B------:R-:W-:Y:S02]  /*0790*/  DFMA R18, R12, R18, R12 ;  /* 0x000000120c12722b */ /* 0x000fe4000000000c */
[----:B------:R-:W-:Y:S01]  /*07a0*/  DFMA R16, R14, R16, 1 ;  /* 0x3ff000000e10742b */ /* 0x000fe20000000010 */
[----:B------:R-:W0:Y:S07]  /*07b0*/  FRND.F64.TRUNC R12, R2 ;  /* 0x00000002000c7313 */ /* 0x000e2e000030d800 */
[----:B------:R-:W-:-:S02]  /*07c0*/  LOP3.LUT R15, R19, 0x80000000, RZ, 0x3c, !PT ;  /* 0x80000000130f7812 */ /* 0x000fc400078e3cff */
[----:B------:R-:W-:Y:S02]  /*07d0*/  FSEL R5, R17, R19, !P0 ;  /* 0x0000001311057208 */ /* 0x000fe40004000000 */
[----:B------:R-:W-:Y:S02]  /*07e0*/  FSEL R19, R15, R17, !P0 ;  /* 0x000000110f137208 */ /* 0x000fe40004000000 */
[----:B------:R-:W-:Y:S02]  /*07f0*/  FSEL R4, R16, R18, !P0 ;  /* 0x0000001210047208 */ /* 0x000fe40004000000 */
[----:B------:R-:W-:Y:S01]  /*0800*/  FSEL R18, R18, R16, !P0 ;  /* 0x0000001012127208 */ /* 0x000fe20004000000 */
[----:B0-----:R-:W-:Y:S01]  /*0810*/  DSETP.NEU.AND P0, PT, R2, R12, PT ;  /* 0x0000000c0200722a */ /* 0x001fe20003f0d000 */
[----:B------:R-:W-:Y:S01]  /*0820*/  @P1 LOP3.LUT R15, R19, 0x80000000, RZ, 0x3c, !PT ;  /* 0x80000000130f1812 */ /* 0x000fe200078e3cff */
[----:B------:R-:W-:Y:S01]  /*0830*/  DMUL R12, RZ, R2 ;  /* 0x00000002ff0c7228 */ /* 0x000fe20000000000 */
[----:B------:R-:W-:-:S03]  /*0840*/  @P1 LOP3.LUT R3, R5, 0x80000000, RZ, 0x3c, !PT ;  /* 0x8000000005031812 */ /* 0x000fc600078e3cff */
[----:B------:R-:W-:Y:S02]  /*0850*/  @P1 IMAD.MOV.U32 R19, RZ, RZ, R15 ;  /* 0x000000ffff131224 */ /* 0x000fe400078e000f */
[----:B------:R-:W-:-:S04]  /*0860*/  @P1 IMAD.MOV.U32 R5, RZ, RZ, R3 ;  /* 0x000000ffff051224 */ /* 0x000fc800078e0003 */
[----:B------:R-:W-:Y:S01]  /*0870*/  DADD R18, RZ, R18 ;  /* 0x00000000ff127229 */ /* 0x000fe20000000012 */
[----:B------:R-:W-:Y:S02]  /*0880*/  FSEL R2, R12, R4, !P0 ;  /* 0x000000040c027208 */ /* 0x000fe40004000000 */
[----:B------:R-:W-:-:S05]  /*0890*/  FSEL R3, R13, R5, !P0 ;  /* 0x000000050d037208 */ /* 0x000fca0004000000 */
[C---:B-----5:R-:W-:Y:S02]  /*08a0*/  DMUL R14, R10.reuse, R18 ;  /* 0x000000120a0e7228 */ /* 0x060fe40000000000 */
[----:B------:R-:W-:-:S06]  /*08b0*/  DMUL R4, R10, R2 ;  /* 0x000000020a047228 */ /* 0x000fcc0000000000 */
[C---:B------:R-:W-:Y:S02]  /*08c0*/  DFMA R14, R8.reuse, R2, R14 ;  /* 0x00000002080e722b */ /* 0x040fe4000000000e */
[----:B------:R-:W-:-:S07]  /*08d0*/  DFMA R12, R8, R18, -R4 ;  /* 0x00000012080c722b */ /* 0x000fce0000000804 */
[----:B------:R-:W-:Y:S01]  /*08e0*/  STG.E.128 desc[UR4][R6.64], R12 ;  /* 0x0000000c06007986 */ /* 0x000fe2000c101d04 */
[----:B------:R-:W-:Y:S05]  /*08f0*/  EXIT ;  /* 0x000000000000794d */ /* 0x000fea0003800000 */
        .weak           $__internal_0_$__cuda_sm20_div_rn_f64_full
        .type           $__internal_0_$__cuda_sm20_div_rn_f64_full,@function
        .size           $__internal_0_$__cuda_sm20_div_rn_f64_full,(.L_x_107 - $__internal_0_$__cuda_sm20_div_rn_f64_full)
$__internal_0_$__cuda_sm20_div_rn_f64_full:
[C---:B------:R-:W-:Y:S01]  /*0900*/  FSETP.GEU.AND P0, PT, |R5|.reuse, 1.469367938527859385e-39, PT ;  /* 0x001000000500780b */ /* 0x040fe20003f0e200 */
[----:B------:R-:W-:Y:S01]  /*0910*/  IMAD.MOV.U32 R16, RZ, RZ, 0x1 ;  /* 0x00000001ff107424 */ /* 0x000fe200078e00ff */
[----:B------:R-:W-:Y:S01]  /*0920*/  LOP3.LUT R2, R5, 0x800fffff, RZ, 0xc0, !PT ;  /* 0x800fffff05027812 */ /* 0x000fe200078ec0ff */
[----:B------:R-:W-:Y:S01]  /*0930*/  IMAD.MOV.U32 R21, RZ, RZ, 0x1ca00000 ;  /* 0x1ca00000ff157424 */ /* 0x000fe200078e00ff */
[C---:B------:R-:W-:Y:S01]  /*0940*/  FSETP.GEU.AND P2, PT, |R13|.reuse, 1.469367938527859385e-39, PT ;  /* 0x001000000d00780b */ /* 0x040fe20003f4e200 */
[----:B------:R-:W-:Y:S01]  /*0950*/  BSSY.RECONVERGENT B1, `(.L_x_7) ;  /* 0x0000052000017945 */ /* 0x000fe20003800200 */
[----:B------:R-:W-:Y:S01]  /*0960*/  LOP3.LUT R3, R2, 0x3ff00000, RZ, 0xfc, !PT ;  /* 0x3ff0000002037812 */ /* 0x000fe200078efcff */
[----:B------:R-:W-:Y:S01]  /*0970*/  IMAD.MOV.U32 R2, RZ, RZ, R4 ;  /* 0x000000ffff027224 */ /* 0x000fe200078e0004 */
[----:B------:R-:W-:Y:S02]  /*0980*/  LOP3.LUT R20, R13, 0x7ff00000, RZ, 0xc0, !PT ;  /* 0x7ff000000d147812 */ /* 0x000fe400078ec0ff */
[----:B------:R-:W-:-:S03]  /*0990*/  LOP3.LUT R23, R5, 0x7ff00000, RZ, 0xc0, !PT ;  /* 0x7ff0000005177812 */ /* 0x000fc600078ec0ff */
[----:B------:R-:W-:Y:S01]  /*09a0*/  @!P0 DMUL R2, R4, 8.98846567431157953865e+307 ;  /* 0x7fe0000004028828 */ /* 0x000fe20000000000 */
[C---:B------:R-:W-:Y:S01]  /*09b0*/  ISETP.GE.U32.AND P1, PT, R20.reuse, R23, PT ;  /* 0x000000171400720c */ /* 0x040fe20003f26070 */
[----:B------:R-:W-:Y:S02]  /*09c0*/  IMAD.MOV.U32 R22, RZ, RZ, R20 ;  /* 0x000000ffff167224 */ /* 0x000fe400078e0014 */
[----:B------:R-:W-:Y:S02]  /*09d0*/  @!P2 LOP3.LUT R19, R5, 0x7ff00000, RZ, 0xc0, !PT ;  /* 0x7ff000000513a812 */ /* 0x000fe400078ec0ff */
[----:B------:R-:W0:Y:S02]  /*09e0*/  MUFU.RCP64H R17, R3 ;  /* 0x0000000300117308 */ /* 0x000e240000001800 */
[----:B------:R-:W-:Y:S02]  /*09f0*/  @!P2 ISETP.GE.U32.AND P3, PT, R20, R19, PT ;  /* 0x000000131400a20c */ /* 0x000fe40003f66070 */
[----:B------:R-:W-:-:S02]  /*0a00*/  @!P0 LOP3.LUT R23, R3, 0x7ff00000, RZ, 0xc0, !PT ;  /* 0x7ff0000003178812 */ /* 0x000fc400078ec0ff */
[----:B------:R-:W-:-:S04]  /*0a10*/  @!P2 SEL R19, R21, 0x63400000, !P3 ;  /* 0x634000001513a807 */ /* 0x000fc80005800000 */
[----:B------:R-:W-:-:S04]  /*0a20*/  @!P2 LOP3.LUT R24, R19, 0x80000000, R13, 0xf8, !PT ;  /* 0x800000001318a812 */ /* 0x000fc800078ef80d */
[----:B------:R-:W-:Y:S01]  /*0a30*/  @!P2 LOP3.LUT R25, R24, 0x100000, RZ, 0xfc, !PT ;  /* 0x001000001819a812 */ /* 0x000fe200078efcff */
[----:B------:R-:W-:Y:S01]  /*0a40*/  @!P2 IMAD.MOV.U32 R24, RZ, RZ, RZ ;  /* 0x000000ffff18a224 */ /* 0x000fe200078e00ff */
[----:B0-----:R-:W-:-:S08]  /*0a50*/  DFMA R14, R16, -R2, 1 ;  /* 0x3ff00000100e742b */ /* 0x001fd00000000802 */
[----:B------:R-:W-:-:S08]  /*0a60*/  DFMA R14, R14, R14, R14 ;  /* 0x0000000e0e0e722b */ /* 0x000fd0000000000e */
[----:B------:R-:W-:Y:S01]  /*0a70*/  DFMA R16, R16, R14, R16 ;  /* 0x0000000e1010722b */ /* 0x000fe20000000010 */
[----:B------:R-:W-:Y:S01]  /*0a80*/  SEL R15, R21, 0x63400000, !P1 ;  /* 0x63400000150f7807 */ /* 0x000fe20004800000 */
[----:B------:R-:W-:-:S03]  /*0a90*/  IMAD.MOV.U32 R14, RZ, RZ, R12 ;  /* 0x000000ffff0e7224 */ /* 0x000fc600078e000c */
[----:B------:R-:W-:-:S03]  /*0aa0*/  LOP3.LUT R15, R15, 0x800fffff, R13, 0xf8, !PT ;  /* 0x800fffff0f0f7812 */ /* 0x000fc600078ef80d */
[----:B------:R-:W-:-:S03]  /*0ab0*/  DFMA R18, R16, -R2, 1 ;  /* 0x3ff000001012742b */ /* 0x000fc60000000802 */
[----:B------:R-:W-:-:S05]  /*0ac0*/  @!P2 DFMA R14, R14, 2, -R24 ;  /* 0x400000000e0ea82b */ /* 0x000fca0000000818 */
[----:B------:R-:W-:-:S05]  /*0ad0*/  DFMA R16, R16, R18, R16 ;  /* 0x000000121010722b */ /* 0x000fca0000000010 */
[----:B------:R-:W-:-:S03]  /*0ae0*/  @!P2 LOP3.LUT R22, R15, 0x7ff00000, RZ, 0xc0, !PT ;  /* 0x7ff000000f16a812 */ /* 0x000fc600078ec0ff */
[----:B------:R-:W-:Y:S02]  /*0af0*/  DMUL R18, R16, R14 ;  /* 0x0000000e10127228 */ /* 0x000fe40000000000 */
[----:B------:R-:W-:-:S05]  /*0b00*/  VIADD R26, R22, 0xffffffff ;  /* 0xffffffff161a7836 */ /* 0x000fca0000000000 */
[----:B------:R-:W-:Y:S01]  /*0b10*/  ISETP.GT.U32.AND P0, PT, R26, 0x7feffffe, PT ;  /* 0x7feffffe1a00780c */ /* 0x000fe20003f04070 */
[----:B------:R-:W-:Y:S01]  /*0b20*/  VIADD R26, R23, 0xffffffff ;  /* 0xffffffff171a7836 */ /* 0x000fe20000000000 */
[----:B------:R-:W-:-:S04]  /*0b30*/  DFMA R24, R18, -R2, R14 ;  /* 0x800000021218722b */ /* 0x000fc8000000000e */
[----:B------:R-:W-:-:S04]  /*0b40*/  ISETP.GT.U32.OR P0, PT, R26, 0x7feffffe, P0 ;  /* 0x7feffffe1a00780c */ /* 0x000fc80000704470 */
[----:B------:R-:W-:-:S09]  /*0b50*/  DFMA R16, R16, R24, R18 ;  /* 0x000000181010722b */ /* 0x000fd20000000012 */
[----:B------:R-:W-:Y:S05]  /*0b60*/  @P0 BRA `(.L_x_8) ;  /* 0x00000000006c0947 */ /* 0x000fea0003800000 */
[----:B------:R-:W-:-:S04]  /*0b70*/  LOP3.LUT R13, R5, 0x7ff00000, RZ, 0xc0, !PT ;  /* 0x7ff00000050d7812 */ /* 0x000fc800078ec0ff */
[CC--:B------:R-:W-:Y:S02]  /*0b80*/  VIADDMNMX R12, R20.reuse, -R13.reuse, 0xb9600000, !PT ;  /* 0xb9600000140c7446 */ /* 0x0c0fe4000780090d */
[----:B------:R-:W-:Y:S01]  /*0b90*/  ISETP.GE.U32.AND P0, PT, R20, R13, PT ;  /* 0x0000000d1400720c */ /* 0x000fe20003f06070 */
[----:B------:R-:W-:Y:S01]  /*0ba0*/  IMAD.MOV.U32 R20, RZ, RZ, RZ ;  /* 0x000000ffff147224 */ /* 0x000fe200078e00ff */
[----:B------:R-:W-:Y:S02]  /*0bb0*/  VIMNMX R12, PT, PT, R12, 0x46a00000, PT ;  /* 0x46a000000c0c7848 */ /* 0x000fe40003fe0100 */
[----:B------:R-:W-:-:S05]  /*0bc0*/  SEL R21, R21, 0x63400000, !P0 ;  /* 0x6340000015157807 */ /* 0x000fca0004000000 */
[----:B------:R-:W-:-:S04]  /*0bd0*/  IMAD.IADD R12, R12, 0x1, -R21 ;  /* 0x000000010c0c7824 */ /* 0x000fc800078e0a15 */
[----:B------:R-:W-:-:S06]  /*0be0*/  VIADD R21, R12, 0x7fe00000 ;  /* 0x7fe000000c157836 */ /* 0x000fcc0000000000 */
[----:B------:R-:W-:-:S10]  /*0bf0*/  DMUL R18, R16, R20 ;  /* 0x0000001410127228 */ /* 0x000fd40000000000 */
[----:B------:R-:W-:-:S13]  /*0c00*/  FSETP.GTU.AND P0, PT, |R19|, 1.469367938527859385e-39, PT ;  /* 0x001000001300780b */ /* 0x000fda0003f0c200 */
[----:B------:R-:W-:Y:S05]  /*0c10*/  @P0 BRA `(.L_x_9) ;  /* 0x0000000000940947 */ /* 0x000fea0003800000 */
[----:B------:R-:W-:Y:S01]  /*0c20*/  DFMA R2, R16, -R2, R14 ;  /* 0x800000021002722b */ /* 0x000fe2000000000e */
[----:B------:R-:W-:-:S09]  /*0c30*/  IMAD.MOV.U32 R20, RZ, RZ, RZ ;  /* 0x000000ffff147224 */ /* 0x000fd200078e00ff */
[C---:B------:R-:W-:Y:S02]  /*0c40*/  FSETP.NEU.AND P0, PT, R3.reuse, RZ, PT ;  /* 0x000000ff0300720b */ /* 0x040fe40003f0d000 */
[----:B------:R-:W-:-:S04]  /*0c50*/  LOP3.LUT R5, R3, 0x80000000, R5, 0x48, !PT ;  /* 0x8000000003057812 */ /* 0x000fc800078e4805 */
[----:B------:R-:W-:-:S07]  /*0c60*/  LOP3.LUT R21, R5, R21, RZ, 0xfc, !PT ;  /* 0x0000001505157212 */ /* 0x000fce00078efcff */
[----:B------:R-:W-:Y:S05]  /*0c70*/  @!P0 BRA `(.L_x_9) ;  /* 0x00000000007c8947 */ /* 0x000fea0003800000 */
[----:B------:R-:W-:Y:S02]  /*0c80*/  IMAD.MOV R3, RZ, RZ, -R12 ;  /* 0x000000ffff037224 */ /* 0x000fe400078e0a0c */
[----:B------:R-:W-:-:S06]  /*0c90*/  IMAD.MOV.U32 R2, RZ, RZ, RZ ;  /* 0x000000ffff027224 */ /* 0x000fcc00078e00ff */
[----:B------:R-:W-:Y:S02]  /*0ca0*/  DFMA R2, R18, -R2, R16 ;  /* 0x800000021202722b */ /* 0x000fe40000000010 */
[----:B------:R-:W-:-:S04]  /*0cb0*/  DMUL.RP R16, R16, R20 ;  /* 0x0000001410107228 */ /* 0x000fc80000008000 */
[----:B------:R-:W-:-:S04]  /*0cc0*/  IADD3 R2, PT, PT, -R12, -0x43300000, RZ ;  /* 0xbcd000000c027810 */ /* 0x000fc80007ffe1ff */
[----:B------:R-:W-:Y:S02]  /*0cd0*/  FSETP.NEU.AND P0, PT, |R3|, R2, PT ;  /* 0x000000020300720b */ /* 0x000fe40003f0d200 */
[----:B------:R-:W-:Y:S02]  /*0ce0*/  LOP3.LUT R5, R17, R5, RZ, 0x3c, !PT ;  /* 0x0000000511057212 */ /* 0x000fe400078e3cff */
[----:B------:R-:W-:Y:S02]  /*0cf0*/  FSEL R18, R16, R18, !P0 ;  /* 0x0000001210127208 */ /* 0x000fe40004000000 */
[----:B------:R-:W-:Y:S01]  /*0d00*/  FSEL R19, R5, R19, !P0 ;  /* 0x0000001305137208 */ /* 0x000fe20004000000 */
[----:B------:R-:W-:Y:S06]  /*0d10*/  BRA `(.L_x_9) ;  /* 0x0000000000547947 */ /* 0x000fec0003800000 */
.L_x_8:
[----:B------:R-:W-:-:S14]  /*0d20*/  DSETP.NAN.AND P0, PT, R12, R12, PT ;  /* 0x0000000c0c00722a */ /* 0x000fdc0003f08000 */
[----:B------:R-:W-:Y:S05]  /*0d30*/  @P0 BRA `(.L_x_10) ;  /* 0x0000000000440947 */ /* 0x000fea0003800000 */
[----:B------:R-:W-:-:S14]  /*0d40*/  DSETP.NAN.AND P0, PT, R4, R4, PT ;  /* 0x000000040400722a */ /* 0x000fdc0003f08000 */
[----:B------:R-:W-:Y:S05]  /*0d50*/  @P0 BRA `(.L_x_11) ;  /* 0x0000000000300947 */ /* 0x000fea0003800000 */
[----:B------:R-:W-:Y:S01]  /*0d60*/  ISETP.NE.AND P0, PT, R22, R23, PT ;  /* 0x000000171600720c */ /* 0x000fe20003f05270 */
[----:B------:R-:W-:Y:S02]  /*0d70*/  IMAD.MOV.U32 R18, RZ, RZ, 0x0 ;  /* 0x00000000ff127424 */ /* 0x000fe400078e00ff */
[----:B------:R-:W-:-:S10]  /*0d80*/  IMAD.MOV.U32 R19, RZ, RZ, -0x80000 ;  /* 0xfff80000ff137424 */ /* 0x000fd400078e00ff */
[----:B------:R-:W-:Y:S05]  /*0d90*/  @!P0 BRA `(.L_x_9) ;  /* 0x0000000000348947 */ /* 0x000fea0003800000 */
[----:B------:R-:W-:Y:S02]  /*0da0*/  ISETP.NE.AND P0, PT, R22, 0x7ff00000, PT ;  /* 0x7ff000001600780c */ /* 0x000fe40003f05270 */
[----:B------:R-:W-:Y:S02]  /*0db0*/  LOP3.LUT R19, R13, 0x80000000, R5, 0x48, !PT ;  /* 0x800000000d137812 */ /* 0x000fe400078e4805 */
[----:B------:R-:W-:-:S13]  /*0dc0*/  ISETP.EQ.OR P0, PT, R23, RZ, !P0 ;  /* 0x000000ff1700720c */ /* 0x000fda0004702670 */
[----:B------:R-:W-:Y:S01]  /*0dd0*/  @P0 LOP3.LUT R2, R19, 0x7ff00000, RZ, 0xfc, !PT ;  /* 0x7ff0000013020812 */ /* 0x000fe200078efcff */
[----:B------:R-:W-:Y:S02]  /*0de0*/  @!P0 IMAD.MOV.U32 R18, RZ, RZ, RZ ;  /* 0x000000ffff128224 */ /* 0x000fe400078e00ff */
[----:B------:R-:W-:Y:S02]  /*0df0*/  @P0 IMAD.MOV.U32 R18, RZ, RZ, RZ ;  /* 0x000000ffff120224 */ /* 0x000fe400078e00ff */
[----:B------:R-:W-:Y:S01]  /*0e00*/  @P0 IMAD.MOV.U32 R19, RZ, RZ, R2 ;  /* 0x000000ffff130224 */ /* 0x000fe200078e0002 */
[----:B------:R-:W-:Y:S06]  /*0e10*/  BRA `(.L_x_9) ;  /* 0x0000000000147947 */ /* 0x000fec0003800000 */
.L_x_11:
[----:B------:R-:W-:Y:S01]  /*0e20*/  LOP3.LUT R19, R5, 0x80000, RZ, 0xfc, !PT ;  /* 0x0008000005137812 */ /* 0x000fe200078efcff */
[----:B------:R-:W-:Y:S01]  /*0e30*/  IMAD.MOV.U32 R18, RZ, RZ, R4 ;  /* 0x000000ffff127224 */ /* 0x000fe200078e0004 */
[----:B------:R-:W-:Y:S06]  /*0e40*/  BRA `(.L_x_9) ;  /* 0x0000000000087947 */ /* 0x000fec0003800000 */
.L_x_10:
[----:B------:R-:W-:Y:S01]  /*0e50*/  LOP3.LUT R19, R13, 0x80000, RZ, 0xfc, !PT ;  /* 0x000800000d137812 */ /* 0x000fe200078efcff */
[----:B------:R-:W-:-:S07]  /*0e60*/  IMAD.MOV.U32 R18, RZ, RZ, R12 ;  /* 0x000000ffff127224 */ /* 0x000fce00078e000c */
.L_x_9:
[----:B------:R-:W-:Y:S05]  /*0e70*/  BSYNC.RECONVERGENT B1 ;  /* 0x0000000000017941 */ /* 0x000fea0003800200 */
.L_x_7:
[----:B------:R-:W-:Y:S02]  /*0e80*/  IMAD.MOV.U32 R2, RZ, RZ, R0 ;  /* 0x000000ffff027224 */ /* 0x000fe400078e0000 */
[----:B------:R-:W-:Y:S02]  /*0e90*/  IMAD.MOV.U32 R3, RZ, RZ, 0x0 ;  /* 0x00000000ff037424 */ /* 0x000fe400078e00ff */
[----:B------:R-:W-:Y:S02]  /*0ea0*/  IMAD.MOV.U32 R4, RZ, RZ, R18 ;  /* 0x000000ffff047224 */ /* 0x000fe400078e0012 */
[----:B------:R-:W-:Y:S01]  /*0eb0*/  IMAD.MOV.U32 R5, RZ, RZ, R19 ;  /* 0x000000ffff057224 */ /* 0x000fe200078e0013 */
[----:B------:R-:W-:Y:S06]  /*0ec0*/  RET.REL.NODEC R2 `(_Z8mult_ph2iddPdP7double2) ;  /* 0xfffffff0024c7950 */ /* 0x000fec0003c3ffff */
.L_x_12:
        /* <DEDUP_REMOVED lines=11> */
.L_x_107:


//--------------------- .text._Z8mult_ph1iddP7double2 --------------------------
	.section	.text._Z8mult_ph1iddP7double2,"ax",@progbits
	.align	128
        .global         _Z8mult_ph1iddP7double2
        .type           _Z8mult_ph1iddP7double2,@function
        .size           _Z8mult_ph1iddP7double2,(.L_x_108 - _Z8mult_ph1iddP7double2)
        .other          _Z8mult_ph1iddP7double2,@"STO_CUDA_ENTRY STV_DEFAULT"
_Z8mult_ph1iddP7double2:
.text._Z8mult_ph1iddP7double2:
        /* <DEDUP_REMOVED lines=8> */
[----:B------:R-:W0:Y:S01]  /*0080*/  LDCU UR6, c[0x0][0x394] ;  /* 0x00007280ff0677ac */ /* 0x000e220008000800 */
[----:B------:R-:W-:-:S05]  /*0090*/  IMAD.MOV.U32 R2, RZ, RZ, 0x1 ;  /* 0x00000001ff027424 */ /* 0x000fca00078e00ff */
[----:B------:R-:W4:Y:S01]  /*00a0*/  LDC.64 R14, c[0x0][0x388] ;  /* 0x0000e200ff0e7b82 */ /* 0x000f220000000a00 */
[----:B--2---:R-:W-:-:S05]  /*00b0*/  IMAD.WIDE R8, R3, 0x10, R8 ;  /* 0x0000001003087825 */ /* 0x004fca00078e0208 */
[----:B-1----:R1:W5:Y:S01]  /*00c0*/  LDG.E.128 R4, desc[UR4][R8.64] ;  /* 0x0000000408047981 */ /* 0x002362000c1e1d00 */
[----:B0-----:R-:W3:Y:S01]  /*00d0*/  MUFU.RCP64H R3, UR6 ;  /* 0x0000000600037d08 */ /* 0x001ee20008001800 */
[----:B----4-:R-:W-:Y:S02]  /*00e0*/  DADD R14, R14, R14 ;  /* 0x000000000e0e7229 */ /* 0x010fe4000000000e */
[----:B---3--:R-:W-:-:S08]  /*00f0*/  DFMA R10, R2, -R12, 1 ;  /* 0x3ff00000020a742b */ /* 0x008fd0000000080c */
[----:B------:R-:W-:Y:S01]  /*0100*/  FSETP.GEU.AND P1, PT, |R15|, 6.5827683646048100446e-37, PT ;  /* 0x036000000f00780b */ /* 0x000fe20003f2e200 */
        /* <DEDUP_REMOVED lines=9> */
[----:B-1----:R-:W-:Y:S05]  /*01a0*/  @P0 BRA P1, `(.L_x_13) ;  /* 0x0000000000100947 */ /* 0x002fea0000800000 */
[----:B------:R-:W-:-:S07]  /*01b0*/  MOV R0, 0x1d0 ;  /* 0x000001d000007802 */ /* 0x000fce0000000f00 */
[----:B-----5:R-:W-:Y:S05]  /*01c0*/  CALL.REL.NOINC `($__internal_1_$__cuda_sm20_div_rn_f64_full) ;  /* 0x0000000400587944 */ /* 0x020fea0003c00000 */
[----:B------:R-:W-:Y:S02]  /*01d0*/  IMAD.MOV.U32 R2, RZ, RZ, R16 ;  /* 0x000000ffff027224 */ /* 0x000fe400078e0010 */
[----:B------:R-:W-:-:S07]  /*01e0*/  IMAD.MOV.U32 R3, RZ, RZ, R17 ;  /* 0x000000ffff037224 */ /* 0x000fce00078e0011 */
.L_x_13:
[----:B------:R-:W-:Y:S01]  /*01f0*/  DMUL R12, RZ, R2 ;  /* 0x00000002ff0c7228 */ /* 0x000fe20000000000 */
[----:B------:R-:W-:Y:S01]  /*0200*/  IMAD.SHL.U32 R0, R3, 0x2, RZ ;  /* 0x0000000203007824 */ /* 0x000fe200078e00ff */
[----:B------:R-:W-:Y:S01]  /*0210*/  UMOV UR6, 0x33145c07 ;  /* 0x33145c0700067882 */ /* 0x000fe20000000000 */
[----:B------:R-:W-:Y:S01]  /*0220*/  UMOV UR7, 0x3ca1a626 ;  /* 0x3ca1a62600077882 */ /* 0x000fe20000000000 */
[----:B------:R-:W-:Y:S02]  /*0230*/  IMAD.MOV.U32 R18, RZ, RZ, 0x2cb0d246 ;  /* 0x2cb0d246ff127424 */ /* 0x000fe400078e00ff */
[----:B------:R-:W-:Y:S01]  /*0240*/  ISETP.GT.U32.AND P0, PT, R0, -0x79800000, PT ;  /* 0x868000000000780c */ /* 0x000fe20003f04070 */
[----:B------:R-:W-:Y:S02]  /*0250*/  IMAD.MOV.U32 R19, RZ, RZ, 0x3e5ae5f1 ;  /* 0x3e5ae5f1ff137424 */ /* 0x000fe400078e00ff */
        /* <DEDUP_REMOVED lines=22> */
[----:B------:R-:W-:Y:S02]  /*03c0*/  UMOV UR7, 0x3da8ff83 ;  /* 0x3da8ff8300077882 */ /* 0x000fe40000000000 */
[C---:B------:R-:W-:Y:S01]  /*03d0*/  DFMA R16, R10.reuse, -UR6, R16 ;  /* 0x800000060a107c2b */ /* 0x040fe20008000010 */
[----:B------:R-:W-:Y:S01]  /*03e0*/  UMOV UR6, 0x69ace392 ;  /* 0x69ace39200067882 */ /* 0x000fe20000000000 */
[----:B------:R-:W-:Y:S02]  /*03f0*/  UMOV UR7, 0x3ec71de3 ;  /* 0x3ec71de300077882 */ /* 0x000fe40000000000 */
[----:B------:R-:W-:Y:S01]  /*0400*/  DFMA R18, R10, R18, UR6 ;  /* 0x000000060a127e2b */ /* 0x000fe20008000012 */
[----:B------:R-:W-:Y:S01]  /*0410*/  UMOV UR6, 0x8e06e6d9 ;  /* 0x8e06e6d900067882 */ /* 0x000fe20000000000 */
[----:B------:R-:W-:-:S02]  /*0420*/  UMOV UR7, 0x3e927e4f ;  /* 0x3e927e4f00077882 */ /* 0x000fc40000000000 */
[C---:B------:R-:W-:Y:S01]  /*0430*/  DFMA R16, R10.reuse, R16, -UR6 ;  /* 0x800000060a107e2b */ /* 0x040fe20008000010 */
[----:B------:R-:W-:Y:S01]  /*0440*/  UMOV UR6, 0x19db62a1 ;  /* 0x19db62a100067882 */ /* 0x000fe20000000000 */
[----:B------:R-:W-:Y:S02]  /*0450*/  UMOV UR7, 0x3f2a01a0 ;  /* 0x3f2a01a000077882 */ /* 0x000fe40000000000 */
[C---:B------:R-:W-:Y:S01]  /*0460*/  DFMA R18, R10.reuse, R18, -UR6 ;  /* 0x800000060a127e2b */ /* 0x040fe20008000012 */
[----:B------:R-:W-:Y:S01]  /*0470*/  UMOV UR6, 0x19ddbce9 ;  /* 0x19ddbce900067882 */ /* 0x000fe20000000000 */
[----:B------:R-:W-:Y:S02]  /*0480*/  UMOV UR7, 0x3efa01a0 ;  /* 0x3efa01a000077882 */ /* 0x000fe40000000000 */
[----:B------:R-:W-:Y:S01]  /*0490*/  DFMA R16, R10, R16, UR6 ;  /* 0x000000060a107e2b */ /* 0x000fe20008000010 */
[----:B------:R-:W-:Y:S01]  /*04a0*/  UMOV UR6, 0x11110818 ;  /* 0x1111081800067882 */ /* 0x000fe20000000000 */
[----:B------:R-:W-:-:S02]  /*04b0*/  UMOV UR7, 0x3f811111 ;  /* 0x3f81111100077882 */ /* 0x000fc40000000000 */
[C---:B------:R-:W-:Y:S01]  /*04c0*/  DFMA R18, R10.reuse, R18, UR6 ;  /* 0x000000060a127e2b */ /* 0x040fe20008000012 */
[----:B------:R-:W-:Y:S01]  /*04d0*/  UMOV UR6, 0x16c15d47 ;  /* 0x16c15d4700067882 */ /* 0x000fe20000000000 */
[----:B------:R-:W-:Y:S02]  /*04e0*/  UMOV UR7, 0x3f56c16c ;  /* 0x3f56c16c00077882 */ /* 0x000fe40000000000 */
[C---:B------:R-:W-:Y:S01]  /*04f0*/  DFMA R16, R10.reuse, R16, -UR6 ;  /* 0x800000060a107e2b */ /* 0x040fe20008000010 */
[----:B------:R-:W-:Y:S01]  /*0500*/  UMOV UR6, 0x55555554 ;  /* 0x5555555400067882 */ /* 0x000fe20000000000 */
[----:B------:R-:W-:Y:S02]  /*0510*/  UMOV UR7, 0x3fc55555 ;  /* 0x3fc5555500077882 */ /* 0x000fe40000000000 */
[----:B------:R-:W-:Y:S01]  /*0520*/  DFMA R18, R10, R18, -UR6 ;  /* 0x800000060a127e2b */ /* 0x000fe20008000012 */
[----:B------:R-:W-:Y:S01]  /*0530*/  UMOV UR6, 0x55555551 ;  /* 0x5555555100067882 */ /* 0x000fe20000000000 */
[----:B------:R-:W-:-:S02]  /*0540*/  UMOV UR7, 0x3fa55555 ;  /* 0x3fa5555500077882 */ /* 0x000fc40000000000 */
[C---:B------:R-:W-:Y:S01]  /*0550*/  DFMA R16, R10.reuse, R16, UR6 ;  /* 0x000000060a107e2b */ /* 0x040fe20008000010 */
[----:B------:R-:W0:Y:S03]  /*0560*/  LDCU UR6, c[0x0][0x380] ;  /* 0x00007000ff0677ac */ /* 0x000e260008000800 */
[----:B------:R-:W-:-:S04]  /*0570*/  DFMA R18, R10, R18, RZ ;  /* 0x000000120a12722b */ /* 0x000fc800000000ff */
[----:B------:R-:W-:-:S04]  /*0580*/  DFMA R16, R10, R16, -0.5 ;  /* 0xbfe000000a10742b */ /* 0x000fc80000000010 */
[----:B------:R-:W-:Y:S01]  /*0590*/  DFMA R18, R14, R18, R14 ;  /* 0x000000120e12722b */ /* 0x000fe2000000000e */
[----:B------:R-:W1:Y:S03]  /*05a0*/  FRND.F64.TRUNC R14, R2 ;  /* 0x00000002000e7313 */ /* 0x000e66000030d800 */
[----:B------:R-:W-:-:S06]  /*05b0*/  DFMA R16, R10, R16, 1 ;  /* 0x3ff000000a10742b */ /* 0x000fcc0000000010 */
[----:B------:R-:W-:-:S04]  /*05c0*/  LOP3.LUT R11, R19, 0x80000000, RZ, 0x3c, !PT ;  /* 0x80000000130b7812 */ /* 0x000fc800078e3cff */
[----:B------:R-:W-:Y:S02]  /*05d0*/  FSEL R13, R11, R17, !P0 ;  /* 0x000000110b0d7208 */ /* 0x000fe40004000000 */
[----:B------:R-:W-:Y:S02]  /*05e0*/  FSEL R11, R17, R19, !P0 ;  /* 0x00000013110b7208 */ /* 0x000fe40004000000 */
[----:B------:R-:W-:Y:S02]  /*05f0*/  @P1 LOP3.LUT R19, R13, 0x80000000, RZ, 0x3c, !PT ;  /* 0x800000000d131812 */ /* 0x000fe400078e3cff */
[----:B------:R-:W-:Y:S02]  /*0600*/  FSEL R12, R18, R16, !P0 ;  /* 0x00000010120c7208 */ /* 0x000fe40004000000 */
[----:B------:R-:W-:Y:S01]  /*0610*/  FSEL R10, R16, R18, !P0 ;  /* 0x00000012100a7208 */ /* 0x000fe20004000000 */
[----:B------:R-:W-:Y:S01]  /*0620*/  DMUL R16, RZ, R2 ;  /* 0x00000002ff107228 */ /* 0x000fe20000000000 */
[----:B------:R-:W-:Y:S01]  /*0630*/  @P1 IMAD.MOV.U32 R13, RZ, RZ, R19 ;  /* 0x000000ffff0d1224 */ /* 0x000fe200078e0013 */
[----:B-1----:R-:W-:Y:S01]  /*0640*/  DSETP.NEU.AND P0, PT, R2, R14, PT ;  /* 0x0000000e0200722a */ /* 0x002fe20003f0d000 */
[----:B------:R-:W-:Y:S01]  /*0650*/  @P1 LOP3.LUT R3, R11, 0x80000000, RZ, 0x3c, !PT ;  /* 0x800000000b031812 */ /* 0x000fe200078e3cff */
[----:B0-----:R-:W0:Y:S03]  /*0660*/  I2F.F64 R14, UR6 ;  /* 0x00000006000e7d12 */ /* 0x001e260008201c00 */
[----:B------:R-:W-:Y:S01]  /*0670*/  DADD R12, RZ, R12 ;  /* 0x00000000ff0c7229 */ /* 0x000fe2000000000c */
[----:B------:R-:W-:-:S02]  /*0680*/  @P1 IMAD.MOV.U32 R11, RZ, RZ, R3 ;  /* 0x000000ffff0b1224 */ /* 0x000fc400078e0003 */
[----:B------:R-:W-:-:S03]  /*0690*/  FSEL R2, R16, R10, !P0 ;  /* 0x0000000a10027208 */ /* 0x000fc60004000000 */
[----:B------:R-:W-:Y:S02]  /*06a0*/  FSEL R3, R17, R11, !P0 ;  /* 0x0000000b11037208 */ /* 0x000fe40004000000 */
[----:B-----5:R-:W-:-:S04]  /*06b0*/  DMUL R10, R6, R12 ;  /* 0x0000000c060a7228 */ /* 0x020fc80000000000 */
[----:B------:R-:W-:-:S04]  /*06c0*/  DMUL R6, R6, R2 ;  /* 0x0000000206067228 */ /* 0x000fc80000000000 */
[----:B------:R-:W-:-:S04]  /*06d0*/  DFMA R10, R4, R2, R10 ;  /* 0x00000002040a722b */ /* 0x000fc8000000000a */
[----:B------:R-:W-:-:S04]  /*06e0*/  DFMA R6, R4, R12, -R6 ;  /* 0x0000000c0406722b */ /* 0x000fc80000000806 */
[----:B0-----:R-:W-:-:S04]  /*06f0*/  DMUL R12, R10, -R14 ;  /* 0x8000000e0a0c7228 */ /* 0x001fc80000000000 */
[----:B------:R-:W-:-:S07]  /*0700*/  DMUL R14, R14, R6 ;  /* 0x000000060e0e7228 */ /* 0x000fce0000000000 */
[----:B------:R-:W-:Y:S01]  /*0710*/  STG.E.128 desc[UR4][R8.64], R12 ;  /* 0x0000000c08007986 */ /* 0x000fe2000c101d04 */
[----:B------:R-:W-:Y:S05]  /*0720*/  EXIT ;  /* 0x000000000000794d */ /* 0x000fea0003800000 */
        .weak           $__internal_1_$__cuda_sm20_div_rn_f64_full
        .type           $__internal_1_$__cuda_sm20_div_rn_f64_full,@function
        .size           $__internal_1_$__cuda_sm20_div_rn_f64_full,(.L_x_108 - $__internal_1_$__cuda_sm20_div_rn_f64_full)
$__internal_1_$__cuda_sm20_div_rn_f64_full:
[----:B------:R-:W0:Y:S01]  /*0730*/  LDC.64 R12, c[0x0][0x390] ;  /* 0x0000e400ff0c7b82 */ /* 0x000e220000000a00 */
[----:B------:R-:W-:Y:S02]  /*0740*/  IMAD.MOV.U32 R16, RZ, RZ, 0x1 ;  /* 0x00000001ff107424 */ /* 0x000fe400078e00ff */
[----:B------:R-:W-:Y:S01]  /*0750*/  IMAD.MOV.U32 R27, RZ, RZ, 0x1ca00000 ;  /* 0x1ca00000ff1b7424 */ /* 0x000fe200078e00ff */
[C---:B0-----:R-:W-:Y:S02]  /*0760*/  FSETP.GEU.AND P0, PT, |R13|.reuse, 1.469367938527859385e-39, PT ;  /* 0x001000000d00780b */ /* 0x041fe40003f0e200 */
[C---:B------:R-:W-:Y:S02]  /*0770*/  LOP3.LUT R10, R13.reuse, 0x800fffff, RZ, 0xc0, !PT ;  /* 0x800fffff0d0a7812 */ /* 0x040fe400078ec0ff */
[----:B------:R-:W-:Y:S02]  /*0780*/  LOP3.LUT R25, R13, 0x7ff00000, RZ, 0xc0, !PT ;  /* 0x7ff000000d197812 */ /* 0x000fe400078ec0ff */
[----:B------:R-:W-:Y:S01]  /*0790*/  LOP3.LUT R11, R10, 0x3ff00000, RZ, 0xfc, !PT ;  /* 0x3ff000000a0b7812 */ /* 0x000fe200078efcff */
[----:B------:R-:W-:-:S02]  /*07a0*/  IMAD.MOV.U32 R10, RZ, RZ, R12 ;  /* 0x000000ffff0a7224 */ /* 0x000fc400078e000c */
[----:B------:R-:W-:-:S04]  /*07b0*/  IMAD.MOV.U32 R22, RZ, RZ, R25 ;  /* 0x000000ffff167224 */ /* 0x000fc800078e0019 */
[----:B------:R-:W0:Y:S02]  /*07c0*/  @!P0 LDC.64 R2, c[0x0][0x390] ;  /* 0x0000e400ff028b82 */ /* 0x000e240000000a00 */
[----:B0-----:R-:W-:Y:S01]  /*07d0*/  @!P0 DMUL R10, R2, 8.98846567431157953865e+307 ;  /* 0x7fe00000020a8828 */ /* 0x001fe20000000000 */
[----:B------:R-:W-:Y:S02]  /*07e0*/  IMAD.MOV.U32 R3, RZ, RZ, R15 ;  /* 0x000000ffff037224 */ /* 0x000fe400078e000f */
[----:B------:R-:W-:-:S03]  /*07f0*/  IMAD.MOV.U32 R2, RZ, RZ, R14 ;  /* 0x000000ffff027224 */ /* 0x000fc600078e000e */
[----:B------:R-:W0:Y:S01]  /*0800*/  MUFU.RCP64H R17, R11 ;  /* 0x0000000b00117308 */ /* 0x000e220000001800 */
[C---:B------:R-:W-:Y:S01]  /*0810*/  FSETP.GEU.AND P2, PT, |R3|.reuse, 1.469367938527859385e-39, PT ;  /* 0x001000000300780b */ /* 0x040fe20003f4e200 */
[----:B------:R-:W-:Y:S01]  /*0820*/  IMAD.MOV.U32 R14, RZ, RZ, R2 ;  /* 0x000000ffff0e7224 */ /* 0x000fe200078e0002 */
[----:B------:R-:W-:Y:S02]  /*0830*/  LOP3.LUT R24, R3, 0x7ff00000, RZ, 0xc0, !PT ;  /* 0x7ff0000003187812 */ /* 0x000fe400078ec0ff */
[----:B------:R-:W-:Y:S02]  /*0840*/  @!P0 LOP3.LUT R22, R11, 0x7ff00000, RZ, 0xc0, !PT ;  /* 0x7ff000000b168812 */ /* 0x000fe400078ec0ff */
[----:B------:R-:W-:Y:S01]  /*0850*/  ISETP.GE.U32.AND P1, PT, R24, R25, PT ;  /* 0x000000191800720c */ /* 0x000fe20003f26070 */
[----:B------:R-:W-:Y:S02]  /*0860*/  IMAD.MOV.U32 R23, RZ, RZ, R24 ;  /* 0x000000ffff177224 */ /* 0x000fe400078e0018 */
[----:B------:R-:W-:Y:S01]  /*0870*/  VIADD R26, R22, 0xffffffff ;  /* 0xffffffff161a7836 */ /* 0x000fe20000000000 */
[----:B------:R-:W-:-:S04]  /*0880*/  SEL R27, R27, 0x63400000, !P1 ;  /* 0x634000001b1b7807 */ /* 0x000fc80004800000 */
[----:B------:R-:W-:Y:S01]  /*0890*/  LOP3.LUT R15, R27, 0x800fffff, R3, 0xf8, !PT ;  /* 0x800fffff1b0f7812 */ /* 0x000fe200078ef803 */
[----:B0-----:R-:W-:-:S08]  /*08a0*/  DFMA R18, R16, -R10, 1 ;  /* 0x3ff000001012742b */ /* 0x001fd0000000080a */
[----:B------:R-:W-:-:S08]  /*08b0*/  DFMA R18, R18, R18, R18 ;  /* 0x000000121212722b */ /* 0x000fd00000000012 */
[----:B------:R-:W-:Y:S01]  /*08c0*/  DFMA R16, R16, R18, R16 ;  /* 0x000000121010722b */ /* 0x000fe20000000010 */
[----:B------:R-:W-:-:S04]  /*08d0*/  @!P2 LOP3.LUT R18, R27, 0x80000000, R3, 0xf8, !PT ;  /* 0x800000001b12a812 */ /* 0x000fc800078ef803 */
[----:B------:R-:W-:Y:S01]  /*08e0*/  @!P2 LOP3.LUT R19, R18, 0x100000, RZ, 0xfc, !PT ;  /* 0x001000001213a812 */ /* 0x000fe200078efcff */
[----:B------:R-:W-:Y:S02]  /*08f0*/  @!P2 IMAD.MOV.U32 R18, RZ, RZ, RZ ;  /* 0x000000ffff12a224 */ /* 0x000fe400078e00ff */
[----:B------:R-:W-:-:S04]  /*0900*/  DFMA R20, R16, -R10, 1 ;  /* 0x3ff000001014742b */ /* 0x000fc8000000080a */
[----:B------:R-:W-:-:S04]  /*0910*/  @!P2 DFMA R14, R14, 2, -R18 ;  /* 0x400000000e0ea82b */ /* 0x000fc80000000812 */
[----:B------:R-:W-:-:S06]  /*0920*/  DFMA R16, R16, R20, R16 ;  /* 0x000000141010722b */ /* 0x000fcc0000000010 */
[----:B------:R-:W-:Y:S02]  /*0930*/  @!P2 LOP3.LUT R23, R15, 0x7ff00000, RZ, 0xc0, !PT ;  /* 0x7ff000000f17a812 */ /* 0x000fe400078ec0ff */
[----:B------:R-:W-:-:S03]  /*0940*/  DMUL R18, R16, R14 ;  /* 0x0000000e10127228 */ /* 0x000fc60000000000 */
[----:B------:R-:W-:-:S05]  /*0950*/  VIADD R20, R23, 0xffffffff ;  /* 0xffffffff17147836 */ /* 0x000fca0000000000 */
[----:B------:R-:W-:Y:S01]  /*0960*/  ISETP.GT.U32.AND P0, PT, R20, 0x7feffffe, PT ;  /* 0x7feffffe1400780c */ /* 0x000fe20003f04070 */
[----:B------:R-:W-:-:S03]  /*0970*/  DFMA R20, R18, -R10, R14 ;  /* 0x8000000a1214722b */ /* 0x000fc6000000000e */
[----:B------:R-:W-:-:S05]  /*0980*/  ISETP.GT.U32.OR P0, PT, R26, 0x7feffffe, P0 ;  /* 0x7feffffe1a00780c */ /* 0x000fca0000704470 */
[----:B------:R-:W-:-:S08]  /*0990*/  DFMA R20, R16, R20, R18 ;  /* 0x000000141014722b */ /* 0x000fd00000000012 */
[----:B------:R-:W-:Y:S05]  /*09a0*/  @P0 BRA `(.L_x_14) ;  /* 0x0000000000600947 */ /* 0x000fea0003800000 */
[----:B------:R-:W-:Y:S01]  /*09b0*/  VIADDMNMX R24, R24, -R25, 0xb9600000, !PT ;  /* 0xb960000018187446 */ /* 0x000fe20007800919 */
[----:B------:R-:W-:-:S03]  /*09c0*/  IMAD.MOV.U32 R2, RZ, RZ, RZ ;  /* 0x000000ffff027224 */ /* 0x000fc600078e00ff */
[----:B------:R-:W-:-:S05]  /*09d0*/  VIMNMX R24, PT, PT, R24, 0x46a00000, PT ;  /* 0x46a0000018187848 */ /* 0x000fca0003fe0100 */
        /* <DEDUP_REMOVED lines=11> */
[----:B------:R-:W-:Y:S01]  /*0a90*/  IMAD.MOV R11, RZ, RZ, -R27 ;  /* 0x000000ffff0b7224 */ /* 0x000fe200078e0a1b */
[----:B------:R-:W-:Y:S01]  /*0aa0*/  DMUL.RP R2, R20, R2 ;  /* 0x0000000214027228 */ /* 0x000fe20000008000 */
[----:B------:R-:W-:Y:S01]  /*0ab0*/  IMAD.MOV.U32 R10, RZ, RZ, RZ ;  /* 0x000000ffff0a7224 */ /* 0x000fe200078e00ff */
[----:B------:R-:W-:-:S05]  /*0ac0*/  IADD3 R27, PT, PT, -R27, -0x43300000, RZ ;  /* 0xbcd000001b1b7810 */ /* 0x000fca0007ffe1ff */
[----:B------:R-:W-:-:S03]  /*0ad0*/  DFMA R10, R16, -R10, R20 ;  /* 0x8000000a100a722b */ /* 0x000fc60000000014 */
[----:B------:R-:W-:-:S07]  /*0ae0*/  LOP3.LUT R13, R3, R13, RZ, 0x3c, !PT ;  /* 0x0000000d030d7212 */ /* 0x000fce00078e3cff */
[----:B------:R-:W-:-:S04]  /*0af0*/  FSETP.NEU.AND P0, PT, |R11|, R27, PT ;  /* 0x0000001b0b00720b */ /* 0x000fc80003f0d200 */
[----:B------:R-:W-:Y:S02]  /*0b00*/  FSEL R16, R2, R16, !P0 ;  /* 0x0000001002107208 */ /* 0x000fe40004000000 */
[----:B------:R-:W-:Y:S01]  /*0b10*/  FSEL R17, R13, R17, !P0 ;  /* 0x000000110d117208 */ /* 0x000fe20004000000 */
[----:B------:R-:W-:Y:S06]  /*0b20*/  BRA `(.L_x_15) ;  /* 0x0000000000587947 */ /* 0x000fec0003800000 */
.L_x_14:
[----:B------:R-:W-:-:S14]  /*0b30*/  DSETP.NAN.AND P0, PT, R2, R2, PT ;  /* 0x000000020200722a */ /* 0x000fdc0003f08000 */
[----:B------:R-:W-:Y:S05]  /*0b40*/  @P0 BRA `(.L_x_16) ;  /* 0x0000000000480947 */ /* 0x000fea0003800000 */
[----:B------:R-:W0:Y:S02]  /*0b50*/  LDC.64 R10, c[0x0][0x390] ;  /* 0x0000e400ff0a7b82 */ /* 0x000e240000000a00 */
[----:B0-----:R-:W-:-:S14]  /*0b60*/  DSETP.NAN.AND P0, PT, R10, R10, PT ;  /* 0x0000000a0a00722a */ /* 0x001fdc0003f08000 */
        /* <DEDUP_REMOVED lines=13> */
.L_x_17:
[----:B------:R-:W-:Y:S01]  /*0c40*/  LOP3.LUT R17, R13, 0x80000, RZ, 0xfc, !PT ;  /* 0x000800000d117812 */ /* 0x000fe200078efcff */
[----:B------:R-:W-:Y:S01]  /*0c50*/  IMAD.MOV.U32 R16, RZ, RZ, R12 ;  /* 0x000000ffff107224 */ /* 0x000fe200078e000c */
[----:B------:R-:W-:Y:S06]  /*0c60*/  BRA `(.L_x_15) ;  /* 0x0000000000087947 */ /* 0x000fec0003800000 */
.L_x_16:
[----:B------:R-:W-:Y:S01]  /*0c70*/  LOP3.LUT R17, R3, 0x80000, RZ, 0xfc, !PT ;  /* 0x0008000003117812 */ /* 0x000fe200078efcff */
[----:B------:R-:W-:-:S07]  /*0c80*/  IMAD.MOV.U32 R16, RZ, RZ, R2 ;  /* 0x000000ffff107224 */ /* 0x000fce00078e0002 */
.L_x_15:
[----:B------:R-:W-:Y:S02]  /*0c90*/  IMAD.MOV.U32 R2, RZ, RZ, R0 ;  /* 0x000000ffff027224 */ /* 0x000fe400078e0000 */
[----:B------:R-:W-:-:S04]  /*0ca0*/  IMAD.MOV.U32 R3, RZ, RZ, 0x0 ;  /* 0x00000000ff037424 */ /* 0x000fc800078e00ff */
[----:B------:R-:W-:Y:S05]  /*0cb0*/  RET.REL.NODEC R2 `(_Z8mult_ph1iddP7double2) ;  /* 0xfffffff002d07950 */ /* 0x000fea0003c3ffff */
.L_x_18:
        /* <DEDUP_REMOVED lines=12> */
.L_x_108:


//--------------------- .text._Z9mult_ph12iddPdP7double2 --------------------------
	.section	.text._Z9mult_ph12iddPdP7double2,"ax",@progbits
	.align	128
        .global         _Z9mult_ph12iddPdP7double2
        .type           _Z9mult_ph12iddPdP7double2,@function
        .size           _Z9mult_ph12iddPdP7double2,(.L_x_109 - _Z9mult_ph12iddPdP7double2)
        .other          _Z9mult_ph12iddPdP7double2,@"STO_CUDA_ENTRY STV_DEFAULT"
_Z9mult_ph12iddPdP7double2:
.text._Z9mult_ph12iddPdP7double2:
        /* <DEDUP_REMOVED lines=13> */
[----:B0-----:R-:W3:Y:S02]  /*00d0*/  MUFU.RCP64H R3, UR6 ;  /* 0x0000000600037d08 */ /* 0x001ee40008001800 */
[----:B---3--:R-:W-:-:S08]  /*00e0*/  DFMA R6, R2, -R18, 1 ;  /* 0x3ff000000206742b */ /* 0x008fd00000000812 */
[----:B------:R-:W-:-:S08]  /*00f0*/  DFMA R6, R6, R6, R6 ;  /* 0x000000060606722b */ /* 0x000fd00000000006 */
[----:B------:R-:W-:Y:S02]  /*0100*/  DFMA R2, R2, R6, R2 ;  /* 0x000000060202722b */ /* 0x000fe40000000002 */
[----:B----4-:R-:W-:-:S06]  /*0110*/  DADD R6, R16, R16 ;  /* 0x0000000010067229 */ /* 0x010fcc0000000010 */
[----:B------:R-:W-:-:S04]  /*0120*/  DFMA R14, R2, -R18, 1 ;  /* 0x3ff00000020e742b */ /* 0x000fc80000000812 */
[----:B------:R-:W-:-:S04]  /*0130*/  FSETP.GEU.AND P1, PT, |R7|, 6.5827683646048100446e-37, PT ;  /* 0x036000000700780b */ /* 0x000fc80003f2e200 */
[----:B------:R-:W-:-:S08]  /*0140*/  DFMA R2, R2, R14, R2 ;  /* 0x0000000e0202722b */ /* 0x000fd00000000002 */
[----:B------:R-:W-:-:S08]  /*0150*/  DMUL R14, R6, R2 ;  /* 0x00000002060e7228 */ /* 0x000fd00000000000 */
[----:B------:R-:W-:-:S08]  /*0160*/  DFMA R16, R14, -R18, R6 ;  /* 0x800000120e10722b */ /* 0x000fd00000000006 */
[----:B------:R-:W-:-:S10]  /*0170*/  DFMA R2, R2, R16, R14 ;  /* 0x000000100202722b */ /* 0x000fd4000000000e */
[----:B------:R-:W-:-:S05]  /*0180*/  FFMA R0, RZ, UR6, R3 ;  /* 0x00000006ff007c23 */ /* 0x000fca0008000003 */
[----:B------:R-:W-:-:S13]  /*0190*/  FSETP.GT.AND P0, PT, |R0|, 1.469367938527859385e-39, PT ;  /* 0x001000000000780b */ /* 0x000fda0003f04200 */
[----:B-1----:R-:W-:Y:S05]  /*01a0*/  @P0 BRA P1, `(.L_x_19) ;  /* 0x00000000001c0947 */ /* 0x002fea0000800000 */
[----:B------:R-:W0:Y:S01]  /*01b0*/  LDCU.64 UR6, c[0x0][0x390] ;  /* 0x00007200ff0677ac */ /* 0x000e220008000a00 */
[----:B------:R-:W-:Y:S01]  /*01c0*/  MOV R0, 0x200 ;  /* 0x0000020000007802 */ /* 0x000fe20000000f00 */
[----:B0-----:R-:W-:Y:S02]  /*01d0*/  IMAD.U32 R18, RZ, RZ, UR6 ;  /* 0x00000006ff127e24 */ /* 0x001fe4000f8e00ff */
[----:B------:R-:W-:-:S07]  /*01e0*/  IMAD.U32 R19, RZ, RZ, UR7 ;  /* 0x00000007ff137e24 */ /* 0x000fce000f8e00ff */
[----:B-----5:R-:W-:Y:S05]  /*01f0*/  CALL.REL.NOINC `($__internal_2_$__cuda_sm20_div_rn_f64_full) ;  /* 0x0000000800f07944 */ /* 0x020fea0003c00000 */
[----:B------:R-:W-:Y:S02]  /*0200*/  IMAD.MOV.U32 R2, RZ, RZ, R20 ;  /* 0x000000ffff027224 */ /* 0x000fe400078e0014 */
[----:B------:R-:W-:-:S07]  /*0210*/  IMAD.MOV.U32 R3, RZ, RZ, R21 ;  /* 0x000000ffff037224 */ /* 0x000fce00078e0015 */
.L_x_19:
[----:B------:R-:W0:Y:S01]  /*0220*/  LDC.64 R6, c[0x0][0x398] ;  /* 0x0000e600ff067b82 */ /* 0x000e220000000a00 */
[----:B------:R-:W1:Y:S07]  /*0230*/  LDCU UR6, c[0x0][0x394] ;  /* 0x00007280ff0677ac */ /* 0x000e6e0008000800 */
[----:B------:R-:W2:Y:S01]  /*0240*/  LDC.64 R16, c[0x0][0x390] ;  /* 0x0000e400ff107b82 */ /* 0x000ea20000000a00 */
[----:B0-----:R-:W-:-:S05]  /*0250*/  IMAD.WIDE R4, R4, 0x8, R6 ;  /* 0x0000000804047825 */ /* 0x001fca00078e0206 */
[----:B------:R-:W3:Y:S01]  /*0260*/  LDG.E.64 R6, desc[UR4][R4.64] ;  /* 0x0000000404067981 */ /* 0x000ee2000c1e1b00 */
[----:B-1----:R-:W2:Y:S01]  /*0270*/  MUFU.RCP64H R15, UR6 ;  /* 0x00000006000f7d08 */ /* 0x002ea20008001800 */
[----:B------:R-:W-:Y:S01]  /*0280*/  IMAD.MOV.U32 R14, RZ, RZ, 0x1 ;  /* 0x00000001ff0e7424 */ /* 0x000fe200078e00ff */
[----:B------:R-:W-:Y:S05]  /*0290*/  BSSY.RECONVERGENT B0, `(.L_x_20) ;  /* 0x0000014000007945 */ /* 0x000fea0003800200 */
[----:B--2---:R-:W-:-:S08]  /*02a0*/  DFMA R18, R14, -R16, 1 ;  /* 0x3ff000000e12742b */ /* 0x004fd00000000810 */
[----:B------:R-:W-:-:S08]  /*02b0*/  DFMA R18, R18, R18, R18 ;  /* 0x000000121212722b */ /* 0x000fd00000000012 */
[----:B------:R-:W-:-:S08]  /*02c0*/  DFMA R18, R14, R18, R14 ;  /* 0x000000120e12722b */ /* 0x000fd0000000000e */
[----:B------:R-:W-:-:S08]  /*02d0*/  DFMA R14, R18, -R16, 1 ;  /* 0x3ff00000120e742b */ /* 0x000fd00000000810 */
[----:B------:R-:W-:-:S08]  /*02e0*/  DFMA R18, R18, R14, R18 ;  /* 0x0000000e1212722b */ /* 0x000fd00000000012 */
[----:B---3--:R-:W-:Y:S01]  /*02f0*/  DMUL R14, R18, R6 ;  /* 0x00000006120e7228 */ /* 0x008fe20000000000 */
[----:B------:R-:W-:-:S07]  /*0300*/  FSETP.GEU.AND P1, PT, |R7|, 6.5827683646048100446e-37, PT ;  /* 0x036000000700780b */ /* 0x000fce0003f2e200 */
[----:B------:R-:W-:-:S08]  /*0310*/  DFMA R4, R14, -R16, R6 ;  /* 0x800000100e04722b */ /* 0x000fd00000000006 */
[----:B------:R-:W-:-:S10]  /*0320*/  DFMA R4, R18, R4, R14 ;  /* 0x000000041204722b */ /* 0x000fd4000000000e */
[----:B------:R-:W-:-:S05]  /*0330*/  FFMA R0, RZ, UR6, R5 ;  /* 0x00000006ff007c23 */ /* 0x000fca0008000005 */
[----:B------:R-:W-:-:S13]  /*0340*/  FSETP.GT.AND P0, PT, |R0|, 1.469367938527859385e-39, PT ;  /* 0x001000000000780b */ /* 0x000fda0003f04200 */
[----:B------:R-:W-:Y:S05]  /*0350*/  @P0 BRA P1, `(.L_x_21) ;  /* 0x00000000001c0947 */ /* 0x000fea0000800000 */
[----:B------:R-:W0:Y:S01]  /*0360*/  LDCU.64 UR6, c[0x0][0x390] ;  /* 0x00007200ff0677ac */ /* 0x000e220008000a00 */
[----:B------:R-:W-:Y:S01]  /*0370*/  MOV R0, 0x3b0 ;  /* 0x000003b000007802 */ /* 0x000fe20000000f00 */
[----:B0-----:R-:W-:Y:S02]  /*0380*/  IMAD.U32 R18, RZ, RZ, UR6 ;  /* 0x00000006ff127e24 */ /* 0x001fe4000f8e00ff */
[----:B------:R-:W-:-:S07]  /*0390*/  IMAD.U32 R19, RZ, RZ, UR7 ;  /* 0x00000007ff137e24 */ /* 0x000fce000f8e00ff */
[----:B-----5:R-:W-:Y:S05]  /*03a0*/  CALL.REL.NOINC `($__internal_2_$__cuda_sm20_div_rn_f64_full) ;  /* 0x0000000800847944 */ /* 0x020fea0003c00000 */
[----:B------:R-:W-:Y:S02]  /*03b0*/  IMAD.MOV.U32 R4, RZ, RZ, R20 ;  /* 0x000000ffff047224 */ /* 0x000fe400078e0014 */
[----:B------:R-:W-:-:S07]  /*03c0*/  IMAD.MOV.U32 R5, RZ, RZ, R21 ;  /* 0x000000ffff057224 */ /* 0x000fce00078e0015 */
.L_x_21:
[----:B------:R-:W-:Y:S05]  /*03d0*/  BSYNC.RECONVERGENT B0 ;  /* 0x0000000000007941 */ /* 0x000fea0003800200 */
.L_x_20:
        /* <DEDUP_REMOVED lines=23> */
[----:B-----5:R-:W-:Y:S05]  /*0550*/  CALL.REL.NOINC `($__internal_2_$__cuda_sm20_div_rn_f64_full) ;  /* 0x0000000800187944 */ /* 0x020fea0003c00000 */
[----:B------:R-:W-:Y:S02]  /*0560*/  IMAD.MOV.U32 R6, RZ, RZ, R20 ;  /* 0x000000ffff067224 */ /* 0x000fe400078e0014 */
[----:B------:R-:W-:-:S07]  /*0570*/  IMAD.MOV.U32 R7, RZ, RZ, R21 ;  /* 0x000000ffff077224 */ /* 0x000fce00078e0015 */
.L_x_23:
[----:B------:R-:W-:Y:S05]  /*0580*/  BSYNC.RECONVERGENT B0 ;  /* 0x0000000000007941 */ /* 0x000fea0003800200 */
.L_x_22:
[----:B------:R-:W-:Y:S01]  /*0590*/  DADD R2, R6, R2 ;  /* 0x0000000006027229 */ /* 0x000fe20000000002 */
[----:B------:R-:W-:Y:S01]  /*05a0*/  UMOV UR6, 0x33145c07 ;  /* 0x33145c0700067882 */ /* 0x000fe20000000000 */
[----:B------:R-:W-:Y:S01]  /*05b0*/  UMOV UR7, 0x3ca1a626 ;  /* 0x3ca1a62600077882 */ /* 0x000fe20000000000 */
[----:B------:R-:W-:Y:S01]  /*05c0*/  IMAD.MOV.U32 R18, RZ, RZ, -0x3e107ad8 ;  /* 0xc1ef8528ff127424 */ /* 0x000fe200078e00ff */
[----:B------:R-:W0:Y:S01]  /*05d0*/  LDCU UR8, c[0x0][0x380] ;  /* 0x00007000ff0877ac */ /* 0x000e220008000800 */
[----:B------:R-:W-:Y:S01]  /*05e0*/  IMAD.MOV.U32 R19, RZ, RZ, 0x3e21eea7 ;  /* 0x3e21eea7ff137424 */ /* 0x000fe200078e00ff */
[----:B------:R-:W-:Y:S02]  /*05f0*/  BSSY.RECONVERGENT B0, `(.L_x_24) ;  /* 0x0000060000007945 */ /* 0x000fe40003800200 */
[----:B------:R-:W-:Y:S02]  /*0600*/  DMUL R14, RZ, R2 ;  /* 0x00000002ff0e7228 */ /* 0x000fe40000000000 */
[----:B------:R-:W-:-:S05]  /*0610*/  IMAD.SHL.U32 R0, R3, 0x2, RZ ;  /* 0x0000000203007824 */ /* 0x000fca00078e00ff */
[----:B------:R-:W-:-:S04]  /*0620*/  ISETP.GT.U32.AND P0, PT, R0, -0x79800000, PT ;  /* 0x868000000000780c */ /* 0x000fc80003f04070 */
[----:B------:R-:W-:Y:S02]  /*0630*/  FSEL R5, R15, R3, P0 ;  /* 0x000000030f057208 */ /* 0x000fe40000000000 */
[----:B------:R-:W-:-:S03]  /*0640*/  FSEL R14, R14, R2, P0 ;  /* 0x000000020e0e7208 */ /* 0x000fc60000000000 */
[----:B------:R-:W-:Y:S02]  /*0650*/  VIADD R15, R5, 0x100000 ;  /* 0x00100000050f7836 */ /* 0x000fe40000000000 */
[----:B------:R-:W-:Y:S02]  /*0660*/  IMAD.MOV.U32 R4, RZ, RZ, R14 ;  /* 0x000000ffff047224 */ /* 0x000fe400078e000e */
[----:B------:R-:W1:Y:S08]  /*0670*/  FRND.F64 R2, R14 ;  /* 0x0000000e00027313 */ /* 0x000e700000301800 */
[----:B------:R-:W2:Y:S01]  /*0680*/  F2I.S64.F64 R14, R14 ;  /* 0x0000000e000e7311 */ /* 0x000ea20000301900 */
[----:B-1----:R-:W-:-:S08]  /*0690*/  DFMA R2, R2, -0.5, R4 ;  /* 0xbfe000000202782b */ /* 0x002fd00000000004 */
[C---:B------:R-:W-:Y:S01]  /*06a0*/  DMUL R16, R2.reuse, UR6 ;  /* 0x0000000602107c28 */ /* 0x040fe20008000000 */
[----:B------:R-:W-:Y:S01]  /*06b0*/  UMOV UR6, 0x54442d18 ;  /* 0x54442d1800067882 */ /* 0x000fe20000000000 */
[----:B------:R-:W-:Y:S01]  /*06c0*/  UMOV UR7, 0x400921fb ;  /* 0x400921fb00077882 */ /* 0x000fe20000000000 */
[C---:B--2---:R-:W-:Y:S02]  /*06d0*/  LOP3.LUT R0, R14.reuse, 0x1, RZ, 0xc0, !PT ;  /* 0x000000010e007812 */ /* 0x044fe400078ec0ff */
[----:B------:R-:W-:Y:S02]  /*06e0*/  LOP3.LUT P1, RZ, R14, 0x2, RZ, 0xc0, !PT ;  /* 0x000000020eff7812 */ /* 0x000fe4000782c0ff */
[----:B------:R-:W-:Y:S01]  /*06f0*/  ISETP.NE.U32.AND P0, PT, R0, 0x1, PT ;  /* 0x000000010000780c */ /* 0x000fe20003f05070 */
[----:B------:R-:W-:Y:S01]  /*0700*/  DFMA R16, R2, UR6, R16 ;  /* 0x0000000602107c2b */ /* 0x000fe20008000010 */
[----:B------:R-:W-:Y:S01]  /*0710*/  UMOV UR6, 0xf9785eba ;  /* 0xf9785eba00067882 */ /* 0x000fe20000000000 */
[----:B------:R-:W-:Y:S01]  /*0720*/  IMAD.MOV.U32 R2, RZ, RZ, 0x2cb0d246 ;  /* 0x2cb0d246ff027424 */ /* 0x000fe200078e00ff */
[----:B------:R-:W-:Y:S01]  /*0730*/  MOV R3, 0x3e5ae5f1 ;  /* 0x3e5ae5f100037802 */ /* 0x000fe20000000f00 */
[----:B------:R-:W-:Y:S01]  /*0740*/  UMOV UR7, 0x3de5db65 ;  /* 0x3de5db6500077882 */ /* 0x000fe20000000000 */
[----:B------:R-:W-:Y:S01]  /*0750*/  ISETP.NE.U32.AND.EX P0, PT, RZ, RZ, PT, P0 ;  /* 0x000000ffff00720c */ /* 0x000fe20003f05100 */
[----:B------:R-:W-:Y:S02]  /*0760*/  FRND.F64.TRUNC R14, R4 ;  /* 0x00000004000e7313 */ /* 0x000fe4000030d800 */
[----:B------:R-:W-:-:S08]  /*0770*/  DMUL R6, R16, R16 ;  /* 0x0000001010067228 */ /* 0x000fd00000000000 */
[C---:B------:R-:W-:Y:S01]  /*0780*/  DFMA R2, R6.reuse, UR6, -R2 ;  /* 0x0000000606027c2b */ /* 0x040fe20008000802 */
[----:B------:R-:W-:Y:S01]  /*0790*/  UMOV UR6, 0x20fd8164 ;  /* 0x20fd816400067882 */ /* 0x000fe20000000000 */
[----:B------:R-:W-:Y:S02]  /*07a0*/  UMOV UR7, 0x3da8ff83 ;  /* 0x3da8ff8300077882 */ /* 0x000fe40000000000 */
[C---:B------:R-:W-:Y:S01]  /*07b0*/  DFMA R18, R6.reuse, -UR6, R18 ;  /* 0x8000000606127c2b */ /* 0x040fe20008000012 */
[----:B------:R-:W-:Y:S01]  /*07c0*/  UMOV UR6, 0x69ace392 ;  /* 0x69ace39200067882 */ /* 0x000fe20000000000 */
[----:B------:R-:W-:Y:S02]  /*07d0*/  UMOV UR7, 0x3ec71de3 ;  /* 0x3ec71de300077882 */ /* 0x000fe40000000000 */
[C---:B------:R-:W-:Y:S01]  /*07e0*/  DFMA R20, R6.reuse, R2, UR6 ;  /* 0x0000000606147e2b */ /* 0x040fe20008000002 */
[----:B------:R-:W-:Y:S01]  /*07f0*/  UMOV UR6, 0x8e06e6d9 ;  /* 0x8e06e6d900067882 */ /* 0x000fe20000000000 */
[----:B------:R-:W-:Y:S01]  /*0800*/  UMOV UR7, 0x3e927e4f ;  /* 0x3e927e4f00077882 */ /* 0x000fe20000000000 */
[----:B0-----:R-:W0:Y:S01]  /*0810*/  I2F.F64 R2, UR8 ;  /* 0x0000000800027d12 */ /* 0x001e220008201c00 */
[----:B------:R-:W-:Y:S01]  /*0820*/  DFMA R18, R6, R18, -UR6 ;  /* 0x8000000606127e2b */ /* 0x000fe20008000012 */
[----:B------:R-:W-:Y:S01]  /*0830*/  UMOV UR6, 0x19db62a1 ;  /* 0x19db62a100067882 */ /* 0x000fe20000000000 */
[----:B------:R-:W-:-:S02]  /*0840*/  UMOV UR7, 0x3f2a01a0 ;  /* 0x3f2a01a000077882 */ /* 0x000fc40000000000 */
[C---:B------:R-:W-:Y:S01]  /*0850*/  DFMA R22, R6.reuse, R20, -UR6 ;  /* 0x8000000606167e2b */ /* 0x040fe20008000014 */
[----:B------:R-:W-:Y:S01]  /*0860*/  UMOV UR6, 0x19ddbce9 ;  /* 0x19ddbce900067882 */ /* 0x000fe20000000000 */
[----:B------:R-:W-:Y:S02]  /*0870*/  UMOV UR7, 0x3efa01a0 ;  /* 0x3efa01a000077882 */ /* 0x000fe40000000000 */
[C---:B------:R-:W-:Y:S01]  /*0880*/  DFMA R20, R6.reuse, R18, UR6 ;  /* 0x0000000606147e2b */ /* 0x040fe20008000012 */
[----:B------:R-:W-:Y:S01]  /*0890*/  UMOV UR6, 0x11110818 ;  /* 0x1111081800067882 */ /* 0x000fe20000000000 */
[----:B------:R-:W-:Y:S01]  /*08a0*/  UMOV UR7, 0x3f811111 ;  /* 0x3f81111100077882 */ /* 0x000fe20000000000 */
[----:B------:R-:W-:Y:S01]  /*08b0*/  IMAD.MOV.U32 R18, RZ, RZ, 0x1 ;  /* 0x00000001ff127424 */ /* 0x000fe200078e00ff */
[C---:B------:R-:W-:Y:S01]  /*08c0*/  DFMA R22, R6.reuse, R22, UR6 ;  /* 0x0000000606167e2b */ /* 0x040fe20008000016 */
[----:B------:R-:W-:Y:S01]  /*08d0*/  UMOV UR6, 0x16c15d47 ;  /* 0x16c15d4700067882 */ /* 0x000fe20000000000 */
[----:B------:R-:W-:Y:S01]  /*08e0*/  UMOV UR7, 0x3f56c16c ;  /* 0x3f56c16c00077882 */ /* 0x000fe20000000000 */
[----:B0-----:R-:W0:Y:S01]  /*08f0*/  MUFU.RCP64H R19, R3 ;  /* 0x0000000300137308 */ /* 0x001e220000001800 */
[----:B------:R-:W-:Y:S01]  /*0900*/  DFMA R20, R6, R20, -UR6 ;  /* 0x8000000606147e2b */ /* 0x000fe20008000014 */
[----:B------:R-:W-:Y:S01]  /*0910*/  UMOV UR6, 0x55555554 ;  /* 0x5555555400067882 */ /* 0x000fe20000000000 */
[----:B------:R-:W-:-:S02]  /*0920*/  UMOV UR7, 0x3fc55555 ;  /* 0x3fc5555500077882 */ /* 0x000fc40000000000 */
[C---:B------:R-:W-:Y:S01]  /*0930*/  DFMA R22, R6.reuse, R22, -UR6 ;  /* 0x8000000606167e2b */ /* 0x040fe20008000016 */
[----:B------:R-:W-:Y:S01]  /*0940*/  UMOV UR6, 0x55555551 ;  /* 0x5555555100067882 */ /* 0x000fe20000000000 */
[----:B------:R-:W-:Y:S02]  /*0950*/  UMOV UR7, 0x3fa55555 ;  /* 0x3fa5555500077882 */ /* 0x000fe40000000000 */
[----:B------:R-:W-:-:S04]  /*0960*/  DFMA R20, R6, R20, UR6 ;  /* 0x0000000606147e2b */ /* 0x000fc80008000014 */
[----:B------:R-:W-:-:S04]  /*0970*/  DFMA R22, R6, R22, RZ ;  /* 0x000000160616722b */ /* 0x000fc800000000ff */
[----:B------:R-:W-:-:S04]  /*0980*/  DFMA R20, R6, R20, -0.5 ;  /* 0xbfe000000614742b */ /* 0x000fc80000000014 */
[----:B------:R-:W-:Y:S02]  /*0990*/  DFMA R16, R16, R22, R16 ;  /* 0x000000161010722b */ /* 0x000fe40000000010 */
[----:B0-----:R-:W-:Y:S02]  /*09a0*/  DFMA R22, -R2, R18, 1 ;  /* 0x3ff000000216742b */ /* 0x001fe40000000112 */
[----:B------:R-:W-:-:S06]  /*09b0*/  DFMA R20, R6, R20, 1 ;  /* 0x3ff000000614742b */ /* 0x000fcc0000000014 */
[----:B------:R-:W-:Y:S01]  /*09c0*/  DFMA R22, R22, R22, R22 ;  /* 0x000000161616722b */ /* 0x000fe20000000016 */
[----:B------:R-:W-:-:S03]  /*09d0*/  LOP3.LUT R7, R17, 0x80000000, RZ, 0x3c, !PT ;  /* 0x8000000011077812 */ /* 0x000fc600078e3cff */
[----:B------:R-:W-:Y:S02]  /*09e0*/  FSEL R26, R16, R20, !P0 ;  /* 0x00000014101a7208 */ /* 0x000fe40004000000 */
[----:B------:R-:W-:Y:S02]  /*09f0*/  FSEL R27, R7, R21, !P0 ;  /* 0x00000015071b7208 */ /* 0x000fe40004000000 */
[----:B------:R-:W-:Y:S01]  /*0a00*/  DFMA R22, R18, R22, R18 ;  /* 0x000000161216722b */ /* 0x000fe20000000012 */
[----:B------:R-:W-:Y:S02]  /*0a10*/  FSEL R7, R21, R17, !P0 ;  /* 0x0000001115077208 */ /* 0x000fe40004000000 */
[----:B------:R-:W-:Y:S02]  /*0a20*/  @P1 LOP3.LUT R19, R27, 0x80000000, RZ, 0x3c, !PT ;  /* 0x800000001b131812 */ /* 0x000fe400078e3cff */
[----:B------:R-:W-:Y:S01]  /*0a30*/  FSEL R6, R20, R16, !P0 ;  /* 0x0000001014067208 */ /* 0x000fe20004000000 */
[----:B------:R-:W-:-:S02]  /*0a40*/  DMUL R16, RZ, R4 ;  /* 0x00000004ff107228 */ /* 0x000fc40000000000 */
[----:B------:R-:W-:Y:S01]  /*0a50*/  @P1 IMAD.MOV.U32 R27, RZ, RZ, R19 ;  /* 0x000000ffff1b1224 */ /* 0x000fe200078e0013 */
[----:B------:R-:W-:Y:S01]  /*0a60*/  @P1 LOP3.LUT R19, R7, 0x80000000, RZ, 0x3c, !PT ;  /* 0x8000000007131812 */ /* 0x000fe200078e3cff */
[----:B------:R-:W-:Y:S02]  /*0a70*/  DSETP.NEU.AND P0, PT, R4, R14, PT ;  /* 0x0000000e0400722a */ /* 0x000fe40003f0d000 */
[----:B------:R-:W-:Y:S02]  /*0a80*/  DFMA R14, -R2, R22, 1 ;  /* 0x3ff00000020e742b */ /* 0x000fe40000000116 */
[----:B------:R-:W-:Y:S01]  /*0a90*/  DADD R26, RZ, R26 ;  /* 0x00000000ff1a7229 */ /* 0x000fe2000000001a */
[----:B------:R-:W-:Y:S01]  /*0aa0*/  @P1 IMAD.MOV.U32 R7, RZ, RZ, R19 ;  /* 0x000000ffff071224 */ /* 0x000fe200078e0013 */
[----:B------:R-:W-:-:S04]  /*0ab0*/  FSEL R28, R16, R6, !P0 ;  /* 0x00000006101c7208 */ /* 0x000fc80004000000 */
[----:B------:R-:W-:Y:S01]  /*0ac0*/  FSEL R29, R17, R7, !P0 ;  /* 0x00000007111d7208 */ /* 0x000fe20004000000 */
[----:B------:R-:W-:Y:S02]  /*0ad0*/  DFMA R14, R22, R14, R22 ;  /* 0x0000000e160e722b */ /* 0x000fe40000000016 */
[----:B-----5:R-:W-:-:S08]  /*0ae0*/  DMUL R4, R10, R26 ;  /* 0x0000001a0a047228 */ /* 0x020fd00000000000 */
[----:B------:R-:W-:-:S08]  /*0af0*/  DFMA R16, R8, R28, R4 ;  /* 0x0000001c0810722b */ /* 0x000fd00000000004 */
[----:B------:R-:W-:Y:S02]  /*0b00*/  DMUL R4, R16, R14 ;  /* 0x0000000e10047228 */ /* 0x000fe40000000000 */
[----:B------:R-:W-:-:S06]  /*0b10*/  FSETP.GEU.AND P1, PT, |R17|, 6.5827683646048100446e-37, PT ;  /* 0x036000001100780b */ /* 0x000fcc0003f2e200 */
[----:B------:R-:W-:-:S08]  /*0b20*/  DFMA R6, -R2, R4, R16 ;  /* 0x000000040206722b */ /* 0x000fd00000000110 */
[----:B------:R-:W-:-:S10]  /*0b30*/  DFMA R4, R14, R6, R4 ;  /* 0x000000060e04722b */ /* 0x000fd40000000004 */
[----:B------:R-:W-:-:S05]  /*0b40*/  FFMA R0, RZ, R3, R5 ;  /* 0x00000003ff007223 */ /* 0x000fca0000000005 */
[----:B------:R-:W-:-:S13]  /*0b50*/  FSETP.GT.AND P0, PT, |R0|, 1.469367938527859385e-39, PT ;  /* 0x001000000000780b */ /* 0x000fda0003f04200 */
[----:B------:R-:W-:Y:S05]  /*0b60*/  @P0 BRA P1, `(.L_x_25) ;  /* 0x0000000000200947 */ /* 0x000fea0000800000 */
[----:B------:R-:W-:Y:S01]  /*0b70*/  IMAD.MOV.U32 R6, RZ, RZ, R16 ;  /* 0x000000ffff067224 */ /* 0x000fe200078e0010 */
[----:B------:R-:W-:Y:S01]  /*0b80*/  MOV R0, 0xbd0 ;  /* 0x00000bd000007802 */ /* 0x000fe20000000f00 */
[----:B------:R-:W-:Y:S02]  /*0b90*/  IMAD.MOV.U32 R7, RZ, RZ, R17 ;  /* 0x000000ffff077224 */ /* 0x000fe400078e0011 */
[----:B------:R-:W-:Y:S02]  /*0ba0*/  IMAD.MOV.U32 R18, RZ, RZ, R2 ;  /* 0x000000ffff127224 */ /* 0x000fe400078e0002 */
[----:B------:R-:W-:-:S07]  /*0bb0*/  IMAD.MOV.U32 R19, RZ, RZ, R3 ;  /* 0x000000ffff137224 */ /* 0x000fce00078e0003 */
[----:B------:R-:W-:Y:S05]  /*0bc0*/  CALL.REL.NOINC `($__internal_2_$__cuda_sm20_div_rn_f64_full) ;  /* 0x00000000007c7944 */ /* 0x000fea0003c00000 */
[----:B------:R-:W-:Y:S02]  /*0bd0*/  IMAD.MOV.U32 R4, RZ, RZ, R20 ;  /* 0x000000ffff047224 */ /* 0x000fe400078e0014 */
[----:B------:R-:W-:-:S07]  /*0be0*/  IMAD.MOV.U32 R5, RZ, RZ, R21 ;  /* 0x000000ffff057224 */ /* 0x000fce00078e0015 */
.L_x_25:
[----:B------:R-:W-:Y:S05]  /*0bf0*/  BSYNC.RECONVERGENT B0 ;  /* 0x0000000000007941 */ /* 0x000fea0003800200 */
.L_x_24:
[----:B------:R-:W0:Y:S01]  /*0c00*/  MUFU.RCP64H R7, R3 ;  /* 0x0000000300077308 */ /* 0x000e220000001800 */
[----:B------:R-:W-:Y:S01]  /*0c10*/  IMAD.MOV.U32 R6, RZ, RZ, 0x1 ;  /* 0x00000001ff067424 */ /* 0x000fe200078e00ff */
[----:B------:R-:W-:Y:S01]  /*0c20*/  DMUL R8, R8, R26 ;  /* 0x0000001a08087228 */ /* 0x000fe20000000000 */
[----:B------:R-:W-:Y:S07]  /*0c30*/  BSSY.RECONVERGENT B0, `(.L_x_26) ;  /* 0x0000016000007945 */ /* 0x000fee0003800200 */
[----:B------:R-:W-:-:S02]  /*0c40*/  DFMA R10, R10, R28, -R8 ;  /* 0x0000001c0a0a722b */ /* 0x000fc40000000808 */
[----:B0-----:R-:W-:-:S08]  /*0c50*/  DFMA R14, -R2, R6, 1 ;  /* 0x3ff00000020e742b */ /* 0x001fd00000000106 */
[----:B------:R-:W-:Y:S01]  /*0c60*/  FSETP.GEU.AND P1, PT, |R11|, 6.5827683646048100446e-37, PT ;  /* 0x036000000b00780b */ /* 0x000fe20003f2e200 */
[----:B------:R-:W-:-:S08]  /*0c70*/  DFMA R14, R14, R14, R14 ;  /* 0x0000000e0e0e722b */ /* 0x000fd0000000000e */
[----:B------:R-:W-:-:S08]  /*0c80*/  DFMA R14, R6, R14, R6 ;  /* 0x0000000e060e722b */ /* 0x000fd00000000006 */
[----:B------:R-:W-:-:S08]  /*0c90*/  DFMA R6, -R2, R14, 1 ;  /* 0x3ff000000206742b */ /* 0x000fd0000000010e */
[----:B------:R-:W-:-:S08]  /*0ca0*/  DFMA R14, R14, R6, R14 ;  /* 0x000000060e0e722b */ /* 0x000fd0000000000e */
[----:B------:R-:W-:-:S08]  /*0cb0*/  DMUL R6, R14, R10 ;  /* 0x0000000a0e067228 */ /* 0x000fd00000000000 */
[----:B------:R-:W-:-:S08]  /*0cc0*/  DFMA R8, -R2, R6, R10 ;  /* 0x000000060208722b */ /* 0x000fd0000000010a */
[----:B------:R-:W-:-:S10]  /*0cd0*/  DFMA R6, R14, R8, R6 ;  /* 0x000000080e06722b */ /* 0x000fd40000000006 */
[----:B------:R-:W-:-:S05]  /*0ce0*/  FFMA R0, RZ, R3, R7 ;  /* 0x00000003ff007223 */ /* 0x000fca0000000007 */
[----:B------:R-:W-:-:S13]  /*0cf0*/  FSETP.GT.AND P0, PT, |R0|, 1.469367938527859385e-39, PT ;  /* 0x001000000000780b */ /* 0x000fda0003f04200 */
[----:B------:R-:W-:Y:S05]  /*0d00*/  @P0 BRA P1, `(.L_x_27) ;  /* 0x0000000000200947 */ /* 0x000fea0000800000 */
[----:B------:R-:W-:Y:S01]  /*0d10*/  IMAD.MOV.U32 R6, RZ, RZ, R10 ;  /* 0x000000ffff067224 */ /* 0x000fe200078e000a */
[----:B------:R-:W-:Y:S01]  /*0d20*/  MOV R18, R2 ;  /* 0x0000000200127202 */ /* 0x000fe20000000f00 */
[----:B------:R-:W-:Y:S01]  /*0d30*/  IMAD.MOV.U32 R7, RZ, RZ, R11 ;  /* 0x000000ffff077224 */ /* 0x000fe200078e000b */
[----:B------:R-:W-:Y:S01]  /*0d40*/  MOV R0, 0xd70 ;  /* 0x00000d7000007802 */ /* 0x000fe20000000f00 */
[----:B------:R-:W-:-:S07]  /*0d50*/  IMAD.MOV.U32 R19, RZ, RZ, R3 ;  /* 0x000000ffff137224 */ /* 0x000fce00078e0003 */
[----:B------:R-:W-:Y:S05]  /*0d60*/  CALL.REL.NOINC `($__internal_2_$__cuda_sm20_div_rn_f64_full) ;  /* 0x0000000000147944 */ /* 0x000fea0003c00000 */
[----:B------:R-:W-:Y:S02]  /*0d70*/  IMAD.MOV.U32 R6, RZ, RZ, R20 ;  /* 0x000000ffff067224 */ /* 0x000fe400078e0014 */
[----:B------:R-:W-:-:S07]  /*0d80*/  IMAD.MOV.U32 R7, RZ, RZ, R21 ;  /* 0x000000ffff077224 */ /* 0x000fce00078e0015 */
.L_x_27:
[----:B------:R-:W-:Y:S05]  /*0d90*/  BSYNC.RECONVERGENT B0 ;  /* 0x0000000000007941 */ /* 0x000fea0003800200 */
.L_x_26:
[----:B------:R-:W-:Y:S01]  /*0da0*/  STG.E.128 desc[UR4][R12.64], R4 ;  /* 0x000000040c007986 */ /* 0x000fe2000c101d04 */
[----:B------:R-:W-:Y:S05]  /*0db0*/  EXIT ;  /* 0x000000000000794d */ /* 0x000fea0003800000 */
        .weak           $__internal_2_$__cuda_sm20_div_rn_f64_full
        .type           $__internal_2_$__cuda_sm20_div_rn_f64_full,@function
        .size           $__internal_2_$__cuda_sm20_div_rn_f64_full,(.L_x_109 - $__internal_2_$__cuda_sm20_div_rn_f64_full)
$__internal_2_$__cuda_sm20_div_rn_f64_full:
[----:B------:R-:W-:Y:S01]  /*0dc0*/  IMAD.MOV.U32 R15, RZ, RZ, R7 ;  /* 0x000000ffff0f7224 */ /* 0x000fe200078e0007 */
[C---:B------:R-:W-:Y:S01]  /*0dd0*/  FSETP.GEU.AND P0, PT, |R19|.reuse, 1.469367938527859385e-39, PT ;  /* 0x001000001300780b */ /* 0x040fe20003f0e200 */
[----:B------:R-:W-:Y:S01]  /*0de0*/  IMAD.MOV.U32 R31, RZ, RZ, 0x1ca00000 ;  /* 0x1ca00000ff1f7424 */ /* 0x000fe200078e00ff */
[----:B------:R-:W-:Y:S01]  /*0df0*/  LOP3.LUT R16, R19, 0x800fffff, RZ, 0xc0, !PT ;  /* 0x800fffff13107812 */ /* 0x000fe200078ec0ff */
[----:B------:R-:W-:Y:S01]  /*0e00*/  IMAD.MOV.U32 R14, RZ, RZ, R6 ;  /* 0x000000ffff0e7224 */ /* 0x000fe200078e0006 */
[C---:B------:R-:W-:Y:S01]  /*0e10*/  FSETP.GEU.AND P2, PT, |R15|.reuse, 1.469367938527859385e-39, PT ;  /* 0x001000000f00780b */ /* 0x040fe20003f4e200 */
[----:B------:R-:W-:Y:S01]  /*0e20*/  IMAD.MOV.U32 R20, RZ, RZ, 0x1 ;  /* 0x00000001ff147424 */ /* 0x000fe200078e00ff */
[----:B------:R-:W-:Y:S01]  /*0e30*/  LOP3.LUT R17, R16, 0x3ff00000, RZ, 0xfc, !PT ;  /* 0x3ff0000010117812 */ /* 0x000fe200078efcff */
[----:B------:R-:W-:Y:S01]  /*0e40*/  IMAD.MOV.U32 R16, RZ, RZ, R18 ;  /* 0x000000ffff107224 */ /* 0x000fe200078e0012 */
[----:B------:R-:W-:Y:S01]  /*0e50*/  LOP3.LUT R30, R15, 0x7ff00000, RZ, 0xc0, !PT ;  /* 0x7ff000000f1e7812 */ /* 0x000fe200078ec0ff */
[----:B------:R-:W-:Y:S01]  /*0e60*/  IMAD.MOV.U32 R6, RZ, RZ, R14 ;  /* 0x000000ffff067224 */ /* 0x000fe200078e000e */
[----:B------:R-:W-:Y:S01]  /*0e70*/  LOP3.LUT R33, R19, 0x7ff00000, RZ, 0xc0, !PT ;  /* 0x7ff0000013217812 */ /* 0x000fe200078ec0ff */
[----:B------:R-:W-:Y:S02]  /*0e80*/  BSSY.RECONVERGENT B1, `(.L_x_28) ;  /* 0x000004d000017945 */ /* 0x000fe40003800200 */
[----:B------:R-:W-:Y:S01]  /*0e90*/  @!P0 DMUL R16, R18, 8.98846567431157953865e+307 ;  /* 0x7fe0000012108828 */ /* 0x000fe20000000000 */
[----:B------:R-:W-:-:S03]  /*0ea0*/  ISETP.GE.U32.AND P1, PT, R30, R33, PT ;  /* 0x000000211e00720c */ /* 0x000fc60003f26070 */
[----:B------:R-:W-:Y:S01]  /*0eb0*/  @!P2 LOP3.LUT R7, R19, 0x7ff00000, RZ, 0xc0, !PT ;  /* 0x7ff000001307a812 */ /* 0x000fe200078ec0ff */
[----:B------:R-:W-:Y:S01]  /*0ec0*/  @!P2 IMAD.MOV.U32 R22, RZ, RZ, RZ ;  /* 0x000000ffff16a224 */ /* 0x000fe200078e00ff */
[----:B------:R-:W0:Y:S02]  /*0ed0*/  MUFU.RCP64H R21, R17 ;  /* 0x0000001100157308 */ /* 0x000e240000001800 */
[----:B------:R-:W-:Y:S02]  /*0ee0*/  @!P2 ISETP.GE.U32.AND P3, PT, R30, R7, PT ;  /* 0x000000071e00a20c */ /* 0x000fe40003f66070 */
[C---:B------:R-:W-:Y:S02]  /*0ef0*/  SEL R7, R31.reuse, 0x63400000, !P1 ;  /* 0x634000001f077807 */ /* 0x040fe40004800000 */
[----:B------:R-:W-:Y:S02]  /*0f00*/  @!P2 SEL R23, R31, 0x63400000, !P3 ;  /* 0x634000001f17a807 */ /* 0x000fe40005800000 */
[----:B------:R-:W-:-:S02]  /*0f10*/  LOP3.LUT R7, R7, 0x800fffff, R15, 0xf8, !PT ;  /* 0x800fffff07077812 */ /* 0x000fc400078ef80f */
[----:B------:R-:W-:Y:S02]  /*0f20*/  @!P2 LOP3.LUT R23, R23, 0x80000000, R15, 0xf8, !PT ;  /* 0x800000001717a812 */ /* 0x000fe400078ef80f */
[----:B------:R-:W-:Y:S02]  /*0f30*/  @!P0 LOP3.LUT R33, R17, 0x7ff00000, RZ, 0xc0, !PT ;  /* 0x7ff0000011218812 */ /* 0x000fe400078ec0ff */
[----:B------:R-:W-:-:S06]  /*0f40*/  @!P2 LOP3.LUT R23, R23, 0x100000, RZ, 0xfc, !PT ;  /* 0x001000001717a812 */ /* 0x000fcc00078efcff */
[----:B------:R-:W-:Y:S02]  /*0f50*/  @!P2 DFMA R6, R6, 2, -R22 ;  /* 0x400000000606a82b */ /* 0x000fe40000000816 */
[----:B0-----:R-:W-:-:S08]  /*0f60*/  DFMA R22, R20, -R16, 1 ;  /* 0x3ff000001416742b */ /* 0x001fd00000000810 */
[----:B------:R-:W-:-:S08]  /*0f70*/  DFMA R22, R22, R22, R22 ;  /* 0x000000161616722b */ /* 0x000fd00000000016 */
[----:B------:R-:W-:-:S08]  /*0f80*/  DFMA R20, R20, R22, R20 ;  /* 0x000000161414722b */ /* 0x000fd00000000014 */
[----:B------:R-:W-:-:S08]  /*0f90*/  DFMA R22, R20, -R16, 1 ;  /* 0x3ff000001416742b */ /* 0x000fd00000000810 */
[----:B------:R-:W-:-:S08]  /*0fa0*/  DFMA R20, R20, R22, R20 ;  /* 0x000000161414722b */ /* 0x000fd00000000014 */
[----:B------:R-:W-:-:S08]  /*0fb0*/  DMUL R22, R20, R6 ;  /* 0x0000000614167228 */ /* 0x000fd00000000000 */
[----:B------:R-:W-:-:S08]  /*0fc0*/  DFMA R24, R22, -R16, R6 ;  /* 0x800000101618722b */ /* 0x000fd00000000006 */
[----:B------:R-:W-:Y:S01]  /*0fd0*/  DFMA R24, R20, R24, R22 ;  /* 0x000000181418722b */ /* 0x000fe20000000016 */
[----:B------:R-:W-:Y:S01]  /*0fe0*/  IMAD.MOV.U32 R22, RZ, RZ, R30 ;  /* 0x000000ffff167224 */ /* 0x000fe200078e001e */
[----:B------:R-:W-:-:S05]  /*0ff0*/  @!P2 LOP3.LUT R22, R7, 0x7ff00000, RZ, 0xc0, !PT ;  /* 0x7ff000000716a812 */ /* 0x000fca00078ec0ff */
[----:B------:R-:W-:-:S05]  /*1000*/  VIADD R20, R22, 0xffffffff ;  /* 0xffffffff16147836 */ /* 0x000fca0000000000 */
[----:B------:R-:W-:Y:S01]  /*1010*/  ISETP.GT.U32.AND P0, PT, R20, 0x7feffffe, PT ;  /* 0x7feffffe1400780c */ /* 0x000fe20003f04070 */
[----:B------:R-:W-:-:S05]  /*1020*/  VIADD R20, R33, 0xffffffff ;  /* 0xffffffff21147836 */ /* 0x000fca0000000000 */
[----:B------:R-:W-:-:S13]  /*1030*/  ISETP.GT.U32.OR P0, PT, R20, 0x7feffffe, P0 ;  /* 0x7feffffe1400780c */ /* 0x000fda0000704470 */
[----:B------:R-:W-:Y:S05]  /*1040*/  @P0 BRA `(.L_x_29) ;  /* 0x00000000006c0947 */ /* 0x000fea0003800000 */
[----:B------:R-:W-:Y:S01]  /*1050*/  LOP3.LUT R15, R19, 0x7ff00000, RZ, 0xc0, !PT ;  /* 0x7ff00000130f7812 */ /* 0x000fe200078ec0ff */
[----:B------:R-:W-:-:S03]  /*1060*/  IMAD.MOV.U32 R22, RZ, RZ, RZ ;  /* 0x000000ffff167224 */ /* 0x000fc600078e00ff */
[CC--:B------:R-:W-:Y:S02]  /*1070*/  VIADDMNMX R14, R30.reuse, -R15.reuse, 0xb9600000, !PT ;  /* 0xb96000001e0e7446 */ /* 0x0c0fe4000780090f */
[----:B------:R-:W-:Y:S02]  /*1080*/  ISETP.GE.U32.AND P0, PT, R30, R15, PT ;  /* 0x0000000f1e00720c */ /* 0x000fe40003f06070 */
[----:B------:R-:W-:Y:S02]  /*1090*/  VIMNMX R14, PT, PT, R14, 0x46a00000, PT ;  /* 0x46a000000e0e7848 */ /* 0x000fe40003fe0100 */
[----:B------:R-:W-:-:S05]  /*10a0*/  SEL R31, R31, 0x63400000, !P0 ;  /* 0x634000001f1f7807 */ /* 0x000fca0004000000 */
[----:B------:R-:W-:-:S05]  /*10b0*/  IMAD.IADD R14, R14, 0x1, -R31 ;  /* 0x000000010e0e7824 */ /* 0x000fca00078e0a1f */
[----:B------:R-:W-:-:S06]  /*10c0*/  IADD3 R23, PT, PT, R14, 0x7fe00000, RZ ;  /* 0x7fe000000e177810 */ /* 0x000fcc0007ffe0ff */
        /* <DEDUP_REMOVED lines=11> */
[----:B------:R-:W-:-:S06]  /*1180*/  IMAD.MOV.U32 R6, RZ, RZ, RZ ;  /* 0x000000ffff067224 */ /* 0x000fcc00078e00ff */
[----:B------:R-:W-:-:S03]  /*1190*/  DFMA R6, R20, -R6, R24 ;  /* 0x800000061406722b */ /* 0x000fc60000000018 */
[----:B------:R-:W-:-:S03]  /*11a0*/  LOP3.LUT R19, R23, R19, RZ, 0x3c, !PT ;  /* 0x0000001317137212 */ /* 0x000fc600078e3cff */
[----:B------:R-:W-:-:S04]  /*11b0*/  IADD3 R6, PT, PT, -R14, -0x43300000, RZ ;  /* 0xbcd000000e067810 */ /* 0x000fc80007ffe1ff */
[----:B------:R-:W-:-:S04]  /*11c0*/  FSETP.NEU.AND P0, PT, |R7|, R6, PT ;  /* 0x000000060700720b */ /* 0x000fc80003f0d200 */
[----:B------:R-:W-:Y:S02]  /*11d0*/  FSEL R20, R22, R20, !P0 ;  /* 0x0000001416147208 */ /* 0x000fe40004000000 */
[----:B------:R-:W-:Y:S01]  /*11e0*/  FSEL R21, R19, R21, !P0 ;  /* 0x0000001513157208 */ /* 0x000fe20004000000 */
[----:B------:R-:W-:Y:S06]  /*11f0*/  BRA `(.L_x_30) ;  /* 0x0000000000547947 */ /* 0x000fec0003800000 */
.L_x_29:
        /* <DEDUP_REMOVED lines=16> */
.L_x_32:
[----:B------:R-:W-:Y:S01]  /*1300*/  LOP3.LUT R21, R19, 0x80000, RZ, 0xfc, !PT ;  /* 0x0008000013157812 */ /* 0x000fe200078efcff */
[----:B------:R-:W-:Y:S01]  /*1310*/  IMAD.MOV.U32 R20, RZ, RZ, R18 ;  /* 0x000000ffff147224 */ /* 0x000fe200078e0012 */
[----:B------:R-:W-:Y:S06]  /*1320*/  BRA `(.L_x_30) ;  /* 0x0000000000087947 */ /* 0x000fec0003800000 */
.L_x_31:
[----:B------:R-:W-:Y:S01]  /*1330*/  LOP3.LUT R21, R15, 0x80000, RZ, 0xfc, !PT ;  /* 0x000800000f157812 */ /* 0x000fe200078efcff */
[----:B------:R-:W-:-:S07]  /*1340*/  IMAD.MOV.U32 R20, RZ, RZ, R14 ;  /* 0x000000ffff147224 */ /* 0x000fce00078e000e */
.L_x_30:
[----:B------:R-:W-:Y:S05]  /*1350*/  BSYNC.RECONVERGENT B1 ;  /* 0x0000000000017941 */ /* 0x000fea0003800200 */
.L_x_28:
[----:B------:R-:W-:Y:S02]  /*1360*/  IMAD.MOV.U32 R6, RZ, RZ, R0 ;  /* 0x000000ffff067224 */ /* 0x000fe400078e0000 */
[----:B------:R-:W-:-:S04]  /*1370*/  IMAD.MOV.U32 R7, RZ, RZ, 0x0 ;  /* 0x00000000ff077424 */ /* 0x000fc800078e00ff */
[----:B------:R-:W-:Y:S05]  /*1380*/  RET.REL.NODEC R6 `(_Z9mult_ph12iddPdP7double2) ;  /* 0xffffffec061c7950 */ /* 0x000fea0003c3ffff */
.L_x_33:
        /* <DEDUP_REMOVED lines=15> */
.L_x_109:


//--------------------- .text._Z6mult_TiddPdP7double2 --------------------------
	.section	.text._Z6mult_TiddPdP7double2,"ax",@progbits
	.align	128
        .global         _Z6mult_TiddPdP7double2
        .type           _Z6mult_TiddPdP7double2,@function
        .size           _Z6mult_TiddPdP7double2,(.L_x_112 - _Z6mult_TiddPdP7double2)
        .other          _Z6mult_TiddPdP7double2,@"STO_CUDA_ENTRY STV_DEFAULT"
_Z6mult_TiddPdP7double2:
.text._Z6mult_TiddPdP7double2:
[----:B------:R-:W-:Y:S01]  /*0000*/  LDC R1, c[0x0][0x37c] ;  /* 0x0000df00ff017b82 */ /* 0x000fe20000000800 */
[----:B------:R-:W0:Y:S07]  /*0010*/  S2R R16, SR_TID.X ;  /* 0x0000000000107919 */ /* 0x000e2e0000002100 */
[----:B------:R-:W0:Y:S01]  /*0020*/  S2UR UR6, SR_CTAID.X ;  /* 0x00000000000679c3 */ /* 0x000e220000002500 */
[----:B------:R-:W1:Y:S07]  /*0030*/  LDCU.64 UR4, c[0x0][0x358] ;  /* 0x00006b00ff0477ac */ /* 0x000e6e0008000a00 */
[----:B------:R-:W0:Y:S08]  /*0040*/  LDC R3, c[0x0][0x360] ;  /* 0x0000d800ff037b82 */ /* 0x000e300000000800 */
[----:B------:R-:W2:Y:S08]  /*0050*/  LDC.64 R18, c[0x0][0x3a0] ;  /* 0x0000e800ff127b82 */ /* 0x000eb00000000a00 */
[----:B------:R-:W3:Y:S01]  /*0060*/  LDC R0, c[0x0][0x394] ;  /* 0x0000e500ff007b82 */ /* 0x000ee20000000800 */
[----:B0-----:R-:W-:-:S07]  /*0070*/  IMAD R16, R3, UR6, R16 ;  /* 0x0000000603107c24 */ /* 0x001fce000f8e0210 */
[----:B------:R-:W0:Y:S01]  /*0080*/  LDC.64 R6, c[0x0][0x390] ;  /* 0x0000e400ff067b82 */ /* 0x000e220000000a00 */
[----:B--2---:R-:W-:-:S05]  /*0090*/  IMAD.WIDE R18, R16, 0x10, R18 ;  /* 0x0000001010127825 */ /* 0x004fca00078e0212 */
[----:B-1----:R1:W5:Y:S01]  /*00a0*/  LDG.E.128 R12, desc[UR4][R18.64] ;  /* 0x00000004120c7981 */ /* 0x002362000c1e1d00 */
[----:B---3--:R-:W0:Y:S01]  /*00b0*/  MUFU.RCP64H R3, R0 ;  /* 0x0000000000037308 */ /* 0x008e220000001800 */
[----:B------:R-:W-:-:S05]  /*00c0*/  VIADD R2, R0, 0x300402 ;  /* 0x0030040200027836 */ /* 0x000fca0000000000 */
[----:B------:R-:W-:Y:S01]  /*00d0*/  FSETP.GEU.AND P0, PT, |R2|, 5.8789094863358348022e-39, PT ;  /* 0x004004020200780b */ /* 0x000fe20003f0e200 */
[----:B0-----:R-:W-:-:S08]  /*00e0*/  DFMA R4, R2, -R6, 1 ;  /* 0x3ff000000204742b */ /* 0x001fd00000000806 */
[----:B------:R-:W-:-:S08]  /*00f0*/  DFMA R4, R4, R4, R4 ;  /* 0x000000040404722b */ /* 0x000fd00000000004 */
[----:B------:R-:W-:-:S08]  /*0100*/  DFMA R4, R2, R4, R2 ;  /* 0x000000040204722b */ /* 0x000fd00000000002 */
[----:B------:R-:W-:-:S08]  /*0110*/  DFMA R6, R4, -R6, 1 ;  /* 0x3ff000000406742b */ /* 0x000fd00000000806 */
[----:B------:R-:W-:Y:S01]  /*0120*/  DFMA R4, R4, R6, R4 ;  /* 0x000000060404722b */ /* 0x000fe20000000004 */
[----:B-1----:R-:W-:Y:S10]  /*0130*/  @P0 BRA `(.L_x_34) ;  /* 0x0000000000100947 */ /* 0x002ff40003800000 */
[----:B------:R-:W-:-:S05]  /*0140*/  LOP3.LUT R0, R0, 0x7fffffff, RZ, 0xc0, !PT ;  /* 0x7fffffff00007812 */ /* 0x000fca00078ec0ff */
[----:B------:R-:W-:Y:S01]  /*0150*/  VIADD R6, R0, 0xfff00000 ;  /* 0xfff0000000067836 */ /* 0x000fe20000000000 */
[----:B------:R-:W-:-:S07]  /*0160*/  MOV R0, 0x180 ;  /* 0x0000018000007802 */ /* 0x000fce0000000f00 */
[----:B-----5:R-:W-:Y:S05]  /*0170*/  CALL.REL.NOINC `($__internal_3_$__cuda_sm20_dblrcp_rn_slowpath_v3) ;  /* 0x0000000800c07944 */ /* 0x020fea0003c00000 */
.L_x_34:
[----:B------:R-:W0:Y:S01]  /*0180*/  LDCU UR6, c[0x0][0x394] ;  /* 0x00007280ff0677ac */ /* 0x000e220008000800 */
[----:B------:R-:W1:Y:S01]  /*0190*/  LDC.64 R8, c[0x0][0x390] ;  /* 0x0000e400ff087b82 */ /* 0x000e620000000a00 */
[----:B------:R-:W-:Y:S01]  /*01a0*/  IMAD.MOV.U32 R2, RZ, RZ, 0x1 ;  /* 0x00000001ff027424 */ /* 0x000fe200078e00ff */
[----:B------:R-:W-:Y:S01]  /*01b0*/  FSETP.GEU.AND P1, PT, |R5|, 6.5827683646048100446e-37, PT ;  /* 0x036000000500780b */ /* 0x000fe20003f2e200 */
[----:B0-----:R-:W1:Y:S04]  /*01c0*/  MUFU.RCP64H R3, UR6 ;  /* 0x0000000600037d08 */ /* 0x001e680008001800 */
        /* <DEDUP_REMOVED lines=15> */
[----:B-----5:R-:W-:Y:S05]  /*02c0*/  CALL.REL.NOINC `($__internal_4_$__cuda_sm20_div_rn_f64_full) ;  /* 0x0000000c00107944 */ /* 0x020fea0003c00000 */
[----:B------:R-:W-:Y:S02]  /*02d0*/  IMAD.MOV.U32 R2, RZ, RZ, R6 ;  /* 0x000000ffff027224 */ /* 0x000fe400078e0006 */
[----:B------:R-:W-:-:S07]  /*02e0*/  IMAD.MOV.U32 R3, RZ, RZ, R7 ;  /* 0x000000ffff037224 */ /* 0x000fce00078e0007 */
.L_x_35:
[----:B------:R-:W0:Y:S01]  /*02f0*/  LDC.64 R6, c[0x0][0x398] ;  /* 0x0000e600ff067b82 */ /* 0x000e220000000a00 */
[----:B------:R-:W1:Y:S01]  /*0300*/  LDCU UR6, c[0x0][0x380] ;  /* 0x00007000ff0677ac */ /* 0x000e620008000800 */
[----:B0-----:R-:W-:-:S06]  /*0310*/  IMAD.WIDE R6, R16, 0x8, R6 ;  /* 0x0000000810067825 */ /* 0x001fcc00078e0206 */
[----:B------:R-:W2:Y:S01]  /*0320*/  LDG.E.64 R6, desc[UR4][R6.64] ;  /* 0x0000000406067981 */ /* 0x000ea2000c1e1b00 */
[----:B-1----:R-:W0:Y:S01]  /*0330*/  I2F.F64 R16, UR6 ;  /* 0x0000000600107d12 */ /* 0x002e220008201c00 */
[----:B------:R-:W-:Y:S01]  /*0340*/  IMAD.MOV.U32 R4, RZ, RZ, 0x1 ;  /* 0x00000001ff047424 */ /* 0x000fe200078e00ff */
[----:B------:R-:W-:Y:S06]  /*0350*/  BSSY.RECONVERGENT B0, `(.L_x_36) ;  /* 0x0000016000007945 */ /* 0x000fec0003800200 */
[----:B0-----:R-:W0:Y:S02]  /*0360*/  MUFU.RCP64H R5, R17 ;  /* 0x0000001100057308 */ /* 0x001e240000001800 */
[----:B0-----:R-:W-:-:S08]  /*0370*/  DFMA R8, -R16, R4, 1 ;  /* 0x3ff000001008742b */ /* 0x001fd00000000104 */
[----:B------:R-:W-:-:S08]  /*0380*/  DFMA R8, R8, R8, R8 ;  /* 0x000000080808722b */ /* 0x000fd00000000008 */
[----:B------:R-:W-:-:S08]  /*0390*/  DFMA R8, R4, R8, R4 ;  /* 0x000000080408722b */ /* 0x000fd00000000004 */
[----:B------:R-:W-:-:S08]  /*03a0*/  DFMA R4, -R16, R8, 1 ;  /* 0x3ff000001004742b */ /* 0x000fd00000000108 */
[----:B------:R-:W-:-:S08]  /*03b0*/  DFMA R4, R8, R4, R8 ;  /* 0x000000040804722b */ /* 0x000fd00000000008 */
[----:B--2---:R-:W-:Y:S01]  /*03c0*/  DMUL R8, R6, R4 ;  /* 0x0000000406087228 */ /* 0x004fe20000000000 */
[----:B------:R-:W-:-:S07]  /*03d0*/  FSETP.GEU.AND P1, PT, |R7|, 6.5827683646048100446e-37, PT ;  /* 0x036000000700780b */ /* 0x000fce0003f2e200 */
        /* <DEDUP_REMOVED lines=10> */
[----:B-----5:R-:W-:Y:S05]  /*0480*/  CALL.REL.NOINC `($__internal_4_$__cuda_sm20_div_rn_f64_full) ;  /* 0x0000000800a07944 */ /* 0x020fea0003c00000 */
[----:B------:R-:W-:Y:S02]  /*0490*/  IMAD.MOV.U32 R4, RZ, RZ, R6 ;  /* 0x000000ffff047224 */ /* 0x000fe400078e0006 */
[----:B------:R-:W-:-:S07]  /*04a0*/  IMAD.MOV.U32 R5, RZ, RZ, R7 ;  /* 0x000000ffff057224 */ /* 0x000fce00078e0007 */
.L_x_37:
[----:B------:R-:W-:Y:S05]  /*04b0*/  BSYNC.RECONVERGENT B0 ;  /* 0x0000000000007941 */ /* 0x000fea0003800200 */
.L_x_36:
[----:B------:R-:W0:Y:S01]  /*04c0*/  MUFU.RCP64H R7, R17 ;  /* 0x0000001100077308 */ /* 0x000e220000001800 */
[----:B------:R-:W-:Y:S01]  /*04d0*/  IMAD.MOV.U32 R6, RZ, RZ, 0x1 ;  /* 0x00000001ff067424 */ /* 0x000fe200078e00ff */
[----:B------:R-:W-:Y:S01]  /*04e0*/  FSETP.GEU.AND P1, PT, |R5|, 6.5827683646048100446e-37, PT ;  /* 0x036000000500780b */ /* 0x000fe20003f2e200 */
[----:B------:R-:W-:Y:S04]  /*04f0*/  BSSY.RECONVERGENT B0, `(.L_x_38) ;  /* 0x0000010000007945 */ /* 0x000fe80003800200 */
[----:B0-----:R-:W-:-:S08]  /*0500*/  DFMA R8, -R16, R6, 1 ;  /* 0x3ff000001008742b */ /* 0x001fd00000000106 */
        /* <DEDUP_REMOVED lines=11> */
[----:B------:R-:W-:Y:S02]  /*05c0*/  MOV R7, R17 ;  /* 0x0000001100077202 */ /* 0x000fe40000000f00 */
[----:B------:R-:W-:-:S07]  /*05d0*/  MOV R0, 0x5f0 ;  /* 0x000005f000007802 */ /* 0x000fce0000000f00 */
[----:B-----5:R-:W-:Y:S05]  /*05e0*/  CALL.REL.NOINC `($__internal_4_$__cuda_sm20_div_rn_f64_full) ;  /* 0x0000000800487944 */ /* 0x020fea0003c00000 */
.L_x_39:
[----:B------:R-:W-:Y:S05]  /*05f0*/  BSYNC.RECONVERGENT B0 ;  /* 0x0000000000007941 */ /* 0x000fea0003800200 */
.L_x_38:
[----:B------:R-:W-:Y:S01]  /*0600*/  DADD R6, -R6, R2 ;  /* 0x0000000006067229 */ /* 0x000fe20000000102 */
[----:B------:R-:W-:Y:S01]  /*0610*/  IMAD.MOV.U32 R8, RZ, RZ, 0x0 ;  /* 0x00000000ff087424 */ /* 0x000fe200078e00ff */
[----:B------:R-:W-:Y:S01]  /*0620*/  BSSY.RECONVERGENT B0, `(.L_x_40) ;  /* 0x0000012000007945 */ /* 0x000fe20003800200 */
[----:B------:R-:W-:-:S03]  /*0630*/  IMAD.MOV.U32 R9, RZ, RZ, 0x3fd80000 ;  /* 0x3fd80000ff097424 */ /* 0x000fc600078e00ff */
[----:B------:R-:W0:Y:S04]  /*0640*/  MUFU.RSQ64H R3, R7 ;  /* 0x0000000700037308 */ /* 0x000e280000001c00 */
[----:B------:R-:W-:-:S05]  /*0650*/  VIADD R2, R7, 0xfcb00000 ;  /* 0xfcb0000007027836 */ /* 0x000fca0000000000 */
[----:B------:R-:W-:Y:S01]  /*0660*/  ISETP.GE.U32.AND P0, PT, R2, 0x7ca00000, PT ;  /* 0x7ca000000200780c */ /* 0x000fe20003f06070 */
[----:B0-----:R-:W-:-:S08]  /*0670*/  DMUL R4, R2, R2 ;  /* 0x0000000202047228 */ /* 0x001fd00000000000 */
[----:B------:R-:W-:-:S08]  /*0680*/  DFMA R4, R6, -R4, 1 ;  /* 0x3ff000000604742b */ /* 0x000fd00000000804 */
[----:B------:R-:W-:Y:S02]  /*0690*/  DFMA R8, R4, R8, 0.5 ;  /* 0x3fe000000408742b */ /* 0x000fe40000000008 */
[----:B------:R-:W-:-:S08]  /*06a0*/  DMUL R4, R2, R4 ;  /* 0x0000000402047228 */ /* 0x000fd00000000000 */
[----:B------:R-:W-:-:S08]  /*06b0*/  DFMA R10, R8, R4, R2 ;  /* 0x00000004080a722b */ /* 0x000fd00000000002 */
[----:B------:R-:W-:Y:S02]  /*06c0*/  DMUL R16, R6, R10 ;  /* 0x0000000a06107228 */ /* 0x000fe40000000000 */
[----:B------:R-:W-:Y:S02]  /*06d0*/  VIADD R9, R11, 0xfff00000 ;  /* 0xfff000000b097836 */ /* 0x000fe40000000000 */
[----:B------:R-:W-:-:S04]  /*06e0*/  IMAD.MOV.U32 R8, RZ, RZ, R10 ;  /* 0x000000ffff087224 */ /* 0x000fc800078e000a */
[----:B------:R-:W-:-:S08]  /*06f0*/  DFMA R20, R16, -R16, R6 ;  /* 0x800000101014722b */ /* 0x000fd00000000006 */
[----:B------:R-:W-:Y:S01]  /*0700*/  DFMA R4, R20, R8, R16 ;  /* 0x000000081404722b */ /* 0x000fe20000000010 */
[----:B------:R-:W-:Y:S10]  /*0710*/  @!P0 BRA `(.L_x_41) ;  /* 0x0000000000088947 */ /* 0x000ff40003800000 */
[----:B------:R-:W-:-:S07]  /*0720*/  MOV R0, 0x740 ;  /* 0x0000074000007802 */ /* 0x000fce0000000f00 */
[----:B-----5:R-:W-:Y:S05]  /*0730*/  CALL.REL.NOINC `($__internal_5_$__cuda_sm20_dsqrt_rn_f64_mediumpath_v1) ;  /* 0x0000000c00707944 */ /* 0x020fea0003c00000 */
.L_x_41:
[----:B------:R-:W-:Y:S05]  /*0740*/  BSYNC.RECONVERGENT B0 ;  /* 0x0000000000007941 */ /* 0x000fea0003800200 */
.L_x_40:
[----:B------:R-:W0:Y:S01]  /*0750*/  LDCU.64 UR6, c[0x0][0x388] ;  /* 0x00007100ff0677ac */ /* 0x000e220008000a00 */
[----:B------:R-:W-:Y:S02]  /*0760*/  IMAD.MOV.U32 R16, RZ, RZ, 0x2cb0d246 ;  /* 0x2cb0d246ff107424 */ /* 0x000fe400078e00ff */
[----:B------:R-:W-:Y:S01]  /*0770*/  IMAD.MOV.U32 R17, RZ, RZ, 0x3e5ae5f1 ;  /* 0x3e5ae5f1ff117424 */ /* 0x000fe200078e00ff */
[----:B------:R-:W-:Y:S01]  /*0780*/  UMOV UR8, 0xf9785eba ;  /* 0xf9785eba00087882 */ /* 0x000fe20000000000 */
[----:B------:R-:W-:Y:S01]  /*0790*/  IMAD.MOV.U32 R10, RZ, RZ, -0x3e107ad8 ;  /* 0xc1ef8528ff0a7424 */ /* 0x000fe200078e00ff */
[----:B------:R-:W-:Y:S01]  /*07a0*/  UMOV UR9, 0x3de5db65 ;  /* 0x3de5db6500097882 */ /* 0x000fe20000000000 */
[----:B------:R-:W-:Y:S01]  /*07b0*/  IMAD.MOV.U32 R11, RZ, RZ, 0x3e21eea7 ;  /* 0x3e21eea7ff0b7424 */ /* 0x000fe200078e00ff */
[----:B0-----:R-:W-:-:S08]  /*07c0*/  DMUL R2, R4, UR6 ;  /* 0x0000000604027c28 */ /* 0x001fd00008000000 */
[----:B------:R-:W-:Y:S01]  /*07d0*/  DFMA R2, R4, UR6, R2 ;  /* 0x0000000604027c2b */ /* 0x000fe20008000002 */
[----:B------:R-:W-:Y:S01]  /*07e0*/  UMOV UR6, 0x33145c07 ;  /* 0x33145c0700067882 */ /* 0x000fe20000000000 */
[----:B------:R-:W-:-:S06]  /*07f0*/  UMOV UR7, 0x3ca1a626 ;  /* 0x3ca1a62600077882 */ /* 0x000fcc0000000000 */
[----:B------:R-:W-:Y:S02]  /*0800*/  DMUL R4, RZ, R2 ;  /* 0x00000002ff047228 */ /* 0x000fe40000000000 */
[----:B------:R-:W-:-:S05]  /*0810*/  IMAD.SHL.U32 R0, R3, 0x2, RZ ;  /* 0x0000000203007824 */ /* 0x000fca00078e00ff */
[----:B------:R-:W-:-:S04]  /*0820*/  ISETP.GT.U32.AND P0, PT, R0, -0x79800000, PT ;  /* 0x868000000000780c */ /* 0x000fc80003f04070 */
[----:B------:R-:W-:Y:S02]  /*0830*/  FSEL R3, R5, R3, P0 ;  /* 0x0000000305037208 */ /* 0x000fe40000000000 */
        /* <DEDUP_REMOVED lines=56> */
[----:B------:R-:W-:-:S02]  /*0bc0*/  @P1 LOP3.LUT R3, R5, 0x80000000, RZ, 0x3c, !PT ;  /* 0x8000000005031812 */ /* 0x000fc400078e3cff */
[----:B------:R-:W-:-:S03]  /*0bd0*/  @P1 MOV R17, R9 ;  /* 0x0000000900111202 */ /* 0x000fc60000000f00 */
[----:B------:R-:W-:-:S03]  /*0be0*/  @P1 IMAD.MOV.U32 R5, RZ, RZ, R3 ;  /* 0x000000ffff051224 */ /* 0x000fc600078e0003 */
        /* <DEDUP_REMOVED lines=9> */
        .weak           $__internal_3_$__cuda_sm20_dblrcp_rn_slowpath_v3
        .type           $__internal_3_$__cuda_sm20_dblrcp_rn_slowpath_v3,@function
        .size           $__internal_3_$__cuda_sm20_dblrcp_rn_slowpath_v3,($__internal_4_$__cuda_sm20_div_rn_f64_full - $__internal_3_$__cuda_sm20_dblrcp_rn_slowpath_v3)
$__internal_3_$__cuda_sm20_dblrcp_rn_slowpath_v3:
[----:B------:R-:W0:Y:S08]  /*0c80*/  LDC.64 R2, c[0x0][0x390] ;  /* 0x0000e400ff027b82 */ /* 0x000e300000000a00 */
[----:B------:R-:W1:Y:S01]  /*0c90*/  LDC R7, c[0x0][0x394] ;  /* 0x0000e500ff077b82 */ /* 0x000e620000000800 */
[----:B0-----:R-:W-:-:S14]  /*0ca0*/  DSETP.GTU.AND P0, PT, |R2|, +INF , PT ;  /* 0x7ff000000200742a */ /* 0x001fdc0003f0c200 */
[----:B-1----:R-:W-:Y:S05]  /*0cb0*/  @P0 BRA `(.L_x_42) ;  /* 0x0000000000800947 */ /* 0x002fea0003800000 */
[----:B------:R-:W-:-:S05]  /*0cc0*/  LOP3.LUT R8, R7, 0x7fffffff, RZ, 0xc0, !PT ;  /* 0x7fffffff07087812 */ /* 0x000fca00078ec0ff */
[----:B------:R-:W-:-:S05]  /*0cd0*/  VIADD R4, R8, 0xffffffff ;  /* 0xffffffff08047836 */ /* 0x000fca0000000000 */
[----:B------:R-:W-:-:S13]  /*0ce0*/  ISETP.GE.U32.AND P0, PT, R4, 0x7fefffff, PT ;  /* 0x7fefffff0400780c */ /* 0x000fda0003f06070 */
[----:B------:R-:W-:Y:S01]  /*0cf0*/  @P0 LOP3.LUT R5, R7, 0x7ff00000, RZ, 0x3c, !PT ;  /* 0x7ff0000007050812 */ /* 0x000fe200078e3cff */
[----:B------:R-:W-:Y:S01]  /*0d00*/  @P0 IMAD.MOV.U32 R4, RZ, RZ, RZ ;  /* 0x000000ffff040224 */ /* 0x000fe200078e00ff */
[----:B------:R-:W-:Y:S06]  /*0d10*/  @P0 BRA `(.L_x_43) ;  /* 0x0000000000700947 */ /* 0x000fec0003800000 */
[----:B------:R-:W-:-:S13]  /*0d20*/  ISETP.GE.U32.AND P0, PT, R8, 0x1000001, PT ;  /* 0x010000010800780c */ /* 0x000fda0003f06070 */
[----:B------:R-:W-:Y:S05]  /*0d30*/  @!P0 BRA `(.L_x_44) ;  /* 0x0000000000388947 */ /* 0x000fea0003800000 */
[----:B------:R-:W0:Y:S01]  /*0d40*/  LDCU UR6, c[0x0][0x390] ;  /* 0x00007200ff0677ac */ /* 0x000e220008000800 */
[----:B------:R-:W-:-:S04]  /*0d50*/  VIADD R5, R7, 0xc0200000 ;  /* 0xc020000007057836 */ /* 0x000fc80000000000 */
[----:B------:R-:W1:Y:S01]  /*0d60*/  MUFU.RCP64H R7, R5 ;  /* 0x0000000500077308 */ /* 0x000e620000001800 */
[----:B0-----:R-:W-:-:S06]  /*0d70*/  IMAD.U32 R4, RZ, RZ, UR6 ;  /* 0x00000006ff047e24 */ /* 0x001fcc000f8e00ff */
[----:B-1----:R-:W-:-:S08]  /*0d80*/  DFMA R8, -R4, R6, 1 ;  /* 0x3ff000000408742b */ /* 0x002fd00000000106 */
[----:B------:R-:W-:-:S08]  /*0d90*/  DFMA R8, R8, R8, R8 ;  /* 0x000000080808722b */ /* 0x000fd00000000008 */
[----:B------:R-:W-:-:S08]  /*0da0*/  DFMA R8, R6, R8, R6 ;  /* 0x000000080608722b */ /* 0x000fd00000000006 */
[----:B------:R-:W-:-:S08]  /*0db0*/  DFMA R6, -R4, R8, 1 ;  /* 0x3ff000000406742b */ /* 0x000fd00000000108 */
[----:B------:R-:W-:-:S08]  /*0dc0*/  DFMA R6, R8, R6, R8 ;  /* 0x000000060806722b */ /* 0x000fd00000000008 */
[----:B------:R-:W-:-:S08]  /*0dd0*/  DMUL R6, R6, 2.2250738585072013831e-308 ;  /* 0x0010000006067828 */ /* 0x000fd00000000000 */
[----:B------:R-:W-:-:S08]  /*0de0*/  DFMA R2, R6, -R2, 1 ;  /* 0x3ff000000602742b */ /* 0x000fd00000000802 */
[----:B------:R-:W-:-:S08]  /*0df0*/  DFMA R2, R2, R2, R2 ;  /* 0x000000020202722b */ /* 0x000fd00000000002 */
[----:B------:R-:W-:Y:S01]  /*0e00*/  DFMA R4, R6, R2, R6 ;  /* 0x000000020604722b */ /* 0x000fe20000000006 */
[----:B------:R-:W-:Y:S10]  /*0e10*/  BRA `(.L_x_43) ;  /* 0x0000000000307947 */ /* 0x000ff40003800000 */
.L_x_44:
[----:B------:R-:W-:Y:S01]  /*0e20*/  DMUL R2, R2, 8.11296384146066816958e+31 ;  /* 0x4690000002027828 */ /* 0x000fe20000000000 */
[----:B------:R-:W-:-:S05]  /*0e30*/  IMAD.MOV.U32 R4, RZ, RZ, R6 ;  /* 0x000000ffff047224 */ /* 0x000fca00078e0006 */
[----:B------:R-:W0:Y:S02]  /*0e40*/  MUFU.RCP64H R5, R3 ;  /* 0x0000000300057308 */ /* 0x000e240000001800 */
[----:B0-----:R-:W-:-:S08]  /*0e50*/  DFMA R6, -R2, R4, 1 ;  /* 0x3ff000000206742b */ /* 0x001fd00000000104 */
[----:B------:R-:W-:-:S08]  /*0e60*/  DFMA R6, R6, R6, R6 ;  /* 0x000000060606722b */ /* 0x000fd00000000006 */
[----:B------:R-:W-:-:S08]  /*0e70*/  DFMA R6, R4, R6, R4 ;  /* 0x000000060406722b */ /* 0x000fd00000000004 */
[----:B------:R-:W-:-:S08]  /*0e80*/  DFMA R4, -R2, R6, 1 ;  /* 0x3ff000000204742b */ /* 0x000fd00000000106 */
[----:B------:R-:W-:-:S08]  /*0e90*/  DFMA R4, R6, R4, R6 ;  /* 0x000000040604722b */ /* 0x000fd00000000006 */
[----:B------:R-:W-:Y:S01]  /*0ea0*/  DMUL R4, R4, 8.11296384146066816958e+31 ;  /* 0x4690000004047828 */ /* 0x000fe20000000000 */
[----:B------:R-:W-:Y:S10]  /*0eb0*/  BRA `(.L_x_43) ;  /* 0x0000000000087947 */ /* 0x000ff40003800000 */
.L_x_42:
[----:B------:R-:W0:Y:S01]  /*0ec0*/  LDC R4, c[0x0][0x390] ;  /* 0x0000e400ff047b82 */ /* 0x000e220000000800 */
[----:B------:R-:W-:-:S07]  /*0ed0*/  LOP3.LUT R5, R7, 0x80000, RZ, 0xfc, !PT ;  /* 0x0008000007057812 */ /* 0x000fce00078efcff */
.L_x_43:
[----:B------:R-:W-:Y:S02]  /*0ee0*/  IMAD.MOV.U32 R2, RZ, RZ, R0 ;  /* 0x000000ffff027224 */ /* 0x000fe400078e0000 */
[----:B------:R-:W-:-:S04]  /*0ef0*/  IMAD.MOV.U32 R3, RZ, RZ, 0x0 ;  /* 0x00000000ff037424 */ /* 0x000fc800078e00ff */
[----:B0-----:R-:W-:Y:S05]  /*0f00*/  RET.REL.NODEC R2 `(_Z6mult_TiddPdP7double2) ;  /* 0xfffffff0023c7950 */ /* 0x001fea0003c3ffff */
        .weak           $__internal_4_$__cuda_sm20_div_rn_f64_full
        .type           $__internal_4_$__cuda_sm20_div_rn_f64_full,@function
        .size           $__internal_4_$__cuda_sm20_div_rn_f64_full,($__internal_5_$__cuda_sm20_dsqrt_rn_f64_mediumpath_v1 - $__internal_4_$__cuda_sm20_div_rn_f64_full)
$__internal_4_$__cuda_sm20_div_rn_f64_full:
[----:B------:R-:W-:Y:S01]  /*0f10*/  IMAD.MOV.U32 R11, RZ, RZ, R5 ;  /* 0x000000ffff0b7224 */ /* 0x000fe200078e0005 */
[C---:B------:R-:W-:Y:S01]  /*0f20*/  FSETP.GEU.AND P0, PT, |R7|.reuse, 1.469367938527859385e-39, PT ;  /* 0x001000000700780b */ /* 0x040fe20003f0e200 */
[----:B------:R-:W-:Y:S01]  /*0f30*/  IMAD.MOV.U32 R10, RZ, RZ, R4 ;  /* 0x000000ffff0a7224 */ /* 0x000fe200078e0004 */
[----:B------:R-:W-:Y:S01]  /*0f40*/  LOP3.LUT R8, R7, 0x800fffff, RZ, 0xc0, !PT ;  /* 0x800fffff07087812 */ /* 0x000fe200078ec0ff */
[----:B------:R-:W-:Y:S01]  /*0f50*/  BSSY.RECONVERGENT B1, `(.L_x_45) ;  /* 0x0000055000017945 */ /* 0x000fe20003800200 */
[C---:B------:R-:W-:Y:S01]  /*0f60*/  FSETP.GEU.AND P2, PT, |R11|.reuse, 1.469367938527859385e-39, PT ;  /* 0x001000000b00780b */ /* 0x040fe20003f4e200 */
[----:B------:R-:W-:Y:S01]  /*0f70*/  IMAD.MOV.U32 R20, RZ, RZ, R10 ;  /* 0x000000ffff147224 */ /* 0x000fe200078e000a */
[----:B------:R-:W-:Y:S01]  /*0f80*/  LOP3.LUT R9, R8, 0x3ff00000, RZ, 0xfc, !PT ;  /* 0x3ff0000008097812 */ /* 0x000fe200078efcff */
[----:B------:R-:W-:Y:S01]  /*0f90*/  IMAD.MOV.U32 R8, RZ, RZ, R6 ;  /* 0x000000ffff087224 */ /* 0x000fe200078e0006 */
[----:B------:R-:W-:Y:S02]  /*0fa0*/  LOP3.LUT R4, R11, 0x7ff00000, RZ, 0xc0, !PT ;  /* 0x7ff000000b047812 */ /* 0x000fe400078ec0ff */
[----:B------:R-:W-:-:S02]  /*0fb0*/  LOP3.LUT R29, R7, 0x7ff00000, RZ, 0xc0, !PT ;  /* 0x7ff00000071d7812 */ /* 0x000fc400078ec0ff */
[----:B------:R-:W-:Y:S01]  /*0fc0*/  MOV R22, 0x1 ;  /* 0x0000000100167802 */ /* 0x000fe20000000f00 */
[----:B------:R-:W-:Y:S01]  /*0fd0*/  @!P0 DMUL R8, R6, 8.98846567431157953865e+307 ;  /* 0x7fe0000006088828 */ /* 0x000fe20000000000 */
[----:B------:R-:W-:-:S03]  /*0fe0*/  ISETP.GE.U32.AND P1, PT, R4, R29, PT ;  /* 0x0000001d0400720c */ /* 0x000fc60003f26070 */
[----:B------:R-:W-:Y:S01]  /*0ff0*/  @!P2 LOP3.LUT R5, R7, 0x7ff00000, RZ, 0xc0, !PT ;  /* 0x7ff000000705a812 */ /* 0x000fe200078ec0ff */
[----:B------:R-:W-:Y:S01]  /*1000*/  @!P2 IMAD.MOV.U32 R24, RZ, RZ, RZ ;  /* 0x000000ffff18a224 */ /* 0x000fe200078e00ff */
[----:B------:R-:W0:Y:S02]  /*1010*/  MUFU.RCP64H R23, R9 ;  /* 0x0000000900177308 */ /* 0x000e240000001800 */
[----:B------:R-:W-:Y:S01]  /*1020*/  @!P2 ISETP.GE.U32.AND P3, PT, R4, R5, PT ;  /* 0x000000050400a20c */ /* 0x000fe20003f66070 */
[----:B------:R-:W-:Y:S01]  /*1030*/  IMAD.MOV.U32 R5, RZ, RZ, 0x1ca00000 ;  /* 0x1ca00000ff057424 */ /* 0x000fe200078e00ff */
[----:B------:R-:W-:-:S04]  /*1040*/  @!P0 LOP3.LUT R29, R9, 0x7ff00000, RZ, 0xc0, !PT ;  /* 0x7ff00000091d8812 */ /* 0x000fc800078ec0ff */
[C---:B------:R-:W-:Y:S02]  /*1050*/  @!P2 SEL R25, R5.reuse, 0x63400000, !P3 ;  /* 0x634000000519a807 */ /* 0x040fe40005800000 */
[----:B------:R-:W-:Y:S02]  /*1060*/  SEL R21, R5, 0x63400000, !P1 ;  /* 0x6340000005157807 */ /* 0x000fe40004800000 */
[--C-:B------:R-:W-:Y:S02]  /*1070*/  @!P2 LOP3.LUT R25, R25, 0x80000000, R11.reuse, 0xf8, !PT ;  /* 0x800000001919a812 */ /* 0x100fe400078ef80b */
[----:B------:R-:W-:Y:S02]  /*1080*/  LOP3.LUT R21, R21, 0x800fffff, R11, 0xf8, !PT ;  /* 0x800fffff15157812 */ /* 0x000fe400078ef80b */
        /* <DEDUP_REMOVED lines=17> */
[----:B------:R-:W-:-:S04]  /*11a0*/  LOP3.LUT R11, R7, 0x7ff00000, RZ, 0xc0, !PT ;  /* 0x7ff00000070b7812 */ /* 0x000fc800078ec0ff */
[CC--:B------:R-:W-:Y:S02]  /*11b0*/  VIADDMNMX R10, R4.reuse, -R11.reuse, 0xb9600000, !PT ;  /* 0xb9600000040a7446 */ /* 0x0c0fe4000780090b */
[----:B------:R-:W-:Y:S02]  /*11c0*/  ISETP.GE.U32.AND P0, PT, R4, R11, PT ;  /* 0x0000000b0400720c */ /* 0x000fe40003f06070 */
[----:B------:R-:W-:Y:S02]  /*11d0*/  VIMNMX R10, PT, PT, R10, 0x46a00000, PT ;  /* 0x46a000000a0a7848 */ /* 0x000fe40003fe0100 */
[----:B------:R-:W-:-:S05]  /*11e0*/  SEL R5, R5, 0x63400000, !P0 ;  /* 0x6340000005057807 */ /* 0x000fca0004000000 */
[----:B------:R-:W-:Y:S02]  /*11f0*/  IMAD.IADD R22, R10, 0x1, -R5 ;  /* 0x000000010a167824 */ /* 0x000fe400078e0a05 */
[----:B------:R-:W-:Y:S02]  /*1200*/  IMAD.MOV.U32 R10, RZ, RZ, RZ ;  /* 0x000000ffff0a7224 */ /* 0x000fe400078e00ff */
        /* <DEDUP_REMOVED lines=20> */
.L_x_46:
        /* <DEDUP_REMOVED lines=12> */
[----:B------:R-:W-:Y:S01]  /*1410*/  @!P0 IMAD.MOV.U32 R4, RZ, RZ, RZ ;  /* 0x000000ffff048224 */ /* 0x000fe200078e00ff */
[----:B------:R-:W-:-:S03]  /*1420*/  @P0 MOV R4, RZ ;  /* 0x000000ff00040202 */ /* 0x000fc60000000f00 */
[----:B------:R-:W-:Y:S01]  /*1430*/  @P0 IMAD.MOV.U32 R5, RZ, RZ, R6 ;  /* 0x000000ffff050224 */ /* 0x000fe200078e0006 */
[----:B------:R-:W-:Y:S06]  /*1440*/  BRA `(.L_x_47) ;  /* 0x0000000000147947 */ /* 0x000fec0003800000 */
.L_x_49:
[----:B------:R-:W-:Y:S01]  /*1450*/  LOP3.LUT R5, R7, 0x80000, RZ, 0xfc, !PT ;  /* 0x0008000007057812 */ /* 0x000fe200078efcff */
[----:B------:R-:W-:Y:S01]  /*1460*/  IMAD.MOV.U32 R4, RZ, RZ, R6 ;  /* 0x000000ffff047224 */ /* 0x000fe200078e0006 */
[----:B------:R-:W-:Y:S06]  /*1470*/  BRA `(.L_x_47) ;  /* 0x0000000000087947 */ /* 0x000fec0003800000 */
.L_x_48:
[----:B------:R-:W-:Y:S01]  /*1480*/  LOP3.LUT R5, R11, 0x80000, RZ, 0xfc, !PT ;  /* 0x000800000b057812 */ /* 0x000fe200078efcff */
[----:B------:R-:W-:-:S07]  /*1490*/  IMAD.MOV.U32 R4, RZ, RZ, R10 ;  /* 0x000000ffff047224 */ /* 0x000fce00078e000a */
.L_x_47:
[----:B------:R-:W-:Y:S05]  /*14a0*/  BSYNC.RECONVERGENT B1 ;  /* 0x0000000000017941 */ /* 0x000fea0003800200 */
.L_x_45:
[----:B------:R-:W-:Y:S02]  /*14b0*/  IMAD.MOV.U32 R6, RZ, RZ, R4 ;  /* 0x000000ffff067224 */ /* 0x000fe400078e0004 */
[----:B------:R-:W-:Y:S02]  /*14c0*/  IMAD.MOV.U32 R7, RZ, RZ, R5 ;  /* 0x000000ffff077224 */ /* 0x000fe400078e0005 */
[----:B------:R-:W-:Y:S02]  /*14d0*/  IMAD.MOV.U32 R4, RZ, RZ, R0 ;  /* 0x000000ffff047224 */ /* 0x000fe400078e0000 */
[----:B------:R-:W-:-:S04]  /*14e0*/  IMAD.MOV.U32 R5, RZ, RZ, 0x0 ;  /* 0x00000000ff057424 */ /* 0x000fc800078e00ff */
[----:B------:R-:W-:Y:S05]  /*14f0*/  RET.REL.NODEC R4 `(_Z6mult_TiddPdP7double2) ;  /* 0xffffffe804c07950 */ /* 0x000fea0003c3ffff */
        .weak           $__internal_5_$__cuda_sm20_dsqrt_rn_f64_mediumpath_v1
        .type           $__internal_5_$__cuda_sm20_dsqrt_rn_f64_mediumpath_v1,@function
        .size           $__internal_5_$__cuda_sm20_dsqrt_rn_f64_mediumpath_v1,(.L_x_112 - $__internal_5_$__cuda_sm20_dsqrt_rn_f64_mediumpath_v1)
$__internal_5_$__cuda_sm20_dsqrt_rn_f64_mediumpath_v1:
[----:B------:R-:W-:Y:S01]  /*1500*/  ISETP.GE.U32.AND P0, PT, R2, -0x3400000, PT ;  /* 0xfcc000000200780c */ /* 0x000fe20003f06070 */
[----:B------:R-:W-:Y:S01]  /*1510*/  BSSY.RECONVERGENT B1, `(.L_x_50) ;  /* 0x0000028000017945 */ /* 0x000fe20003800200 */
[----:B------:R-:W-:Y:S02]  /*1520*/  IMAD.MOV.U32 R8, RZ, RZ, R10 ;  /* 0x000000ffff087224 */ /* 0x000fe400078e000a */
[----:B------:R-:W-:Y:S02]  /*1530*/  IMAD.MOV.U32 R4, RZ, RZ, R6 ;  /* 0x000000ffff047224 */ /* 0x000fe400078e0006 */
[----:B------:R-:W-:Y:S02]  /*1540*/  IMAD.MOV.U32 R5, RZ, RZ, R7 ;  /* 0x000000ffff057224 */ /* 0x000fe400078e0007 */
[----:B------:R-:W-:Y:S02]  /*1550*/  IMAD.MOV.U32 R2, RZ, RZ, R20 ;  /* 0x000000ffff027224 */ /* 0x000fe400078e0014 */
[----:B------:R-:W-:-:S03]  /*1560*/  IMAD.MOV.U32 R3, RZ, RZ, R21 ;  /* 0x000000ffff037224 */ /* 0x000fc600078e0015 */
[----:B------:R-:W-:Y:S05]  /*1570*/  @!P0 BRA `(.L_x_51) ;  /* 0x0000000000208947 */ /* 0x000fea0003800000 */
[----:B------:R-:W-:-:S10]  /*1580*/  DFMA.RM R2, R2, R8, R16 ;  /* 0x000000080202722b */ /* 0x000fd40000004010 */
[----:B------:R-:W-:-:S04]  /*1590*/  IADD3 R6, P0, PT, R2, 0x1, RZ ;  /* 0x0000000102067810 */ /* 0x000fc80007f1e0ff */
[----:B------:R-:W-:-:S06]  /*15a0*/  IADD3.X R7, PT, PT, RZ, R3, RZ, P0, !PT ;  /* 0x00000003ff077210 */ /* 0x000fcc00007fe4ff */
[----:B------:R-:W-:-:S08]  /*15b0*/  DFMA.RP R4, -R2, R6, R4 ;  /* 0x000000060204722b */ /* 0x000fd00000008104 */
[----:B------:R-:W-:-:S06]  /*15c0*/  DSETP.GT.AND P0, PT, R4, RZ, PT ;  /* 0x000000ff0400722a */ /* 0x000fcc0003f04000 */
[----:B------:R-:W-:Y:S02]  /*15d0*/  FSEL R2, R6, R2, P0 ;  /* 0x0000000206027208 */ /* 0x000fe40000000000 */
[----:B------:R-:W-:Y:S01]  /*15e0*/  FSEL R3, R7, R3, P0 ;  /* 0x0000000307037208 */ /* 0x000fe20000000000 */
[----:B------:R-:W-:Y:S06]  /*15f0*/  BRA `(.L_x_52) ;  /* 0x0000000000647947 */ /* 0x000fec0003800000 */
.L_x_51:
[----:B------:R-:W-:-:S14]  /*1600*/  DSETP.NE.AND P0, PT, R4, RZ, PT ;  /* 0x000000ff0400722a */ /* 0x000fdc0003f05000 */
[----:B------:R-:W-:Y:S05]  /*1610*/  @!P0 BRA `(.L_x_53) ;  /* 0x0000000000588947 */ /* 0x000fea0003800000 */
[----:B------:R-:W-:-:S13]  /*1620*/  ISETP.GE.AND P0, PT, R5, RZ, PT ;  /* 0x000000ff0500720c */ /* 0x000fda0003f06270 */
[----:B------:R-:W-:Y:S02]  /*1630*/  @!P0 IMAD.MOV.U32 R2, RZ, RZ, 0x0 ;  /* 0x00000000ff028424 */ /* 0x000fe400078e00ff */
[----:B------:R-:W-:Y:S01]  /*1640*/  @!P0 IMAD.MOV.U32 R3, RZ, RZ, -0x80000 ;  /* 0xfff80000ff038424 */ /* 0x000fe200078e00ff */
[----:B------:R-:W-:Y:S06]  /*1650*/  @!P0 BRA `(.L_x_52) ;  /* 0x00000000004c8947 */ /* 0x000fec0003800000 */
[----:B------:R-:W-:-:S13]  /*1660*/  ISETP.GT.AND P0, PT, R5, 0x7fefffff, PT ;  /* 0x7fefffff0500780c */ /* 0x000fda0003f04270 */
[----:B------:R-:W-:Y:S05]  /*1670*/  @P0 BRA `(.L_x_53) ;  /* 0x0000000000400947 */ /* 0x000fea0003800000 */
[----:B------:R-:W-:Y:S01]  /*1680*/  DMUL R2, R4, 8.11296384146066816958e+31 ;  /* 0x4690000004027828 */ /* 0x000fe20000000000 */
[----:B------:R-:W-:Y:S02]  /*1690*/  IMAD.MOV.U32 R8, RZ, RZ, 0x0 ;  /* 0x00000000ff087424 */ /* 0x000fe400078e00ff */
[----:B------:R-:W-:Y:S02]  /*16a0*/  IMAD.MOV.U32 R4, RZ, RZ, RZ ;  /* 0x000000ffff047224 */ /* 0x000fe400078e00ff */
[----:B------:R-:W-:Y:S01]  /*16b0*/  IMAD.MOV.U32 R9, RZ, RZ, 0x3fd80000 ;  /* 0x3fd80000ff097424 */ /* 0x000fe200078e00ff */
[----:B------:R-:W0:Y:S03]  /*16c0*/  MUFU.RSQ64H R5, R3 ;  /* 0x0000000300057308 */ /* 0x000e260000001c00 */
[----:B0-----:R-:W-:-:S08]  /*16d0*/  DMUL R6, R4, R4 ;  /* 0x0000000404067228 */ /* 0x001fd00000000000 */
[----:B------:R-:W-:-:S08]  /*16e0*/  DFMA R6, R2, -R6, 1 ;  /* 0x3ff000000206742b */ /* 0x000fd00000000806 */
[----:B------:R-:W-:Y:S02]  /*16f0*/  DFMA R8, R6, R8, 0.5 ;  /* 0x3fe000000608742b */ /* 0x000fe40000000008 */
[----:B------:R-:W-:-:S08]  /*1700*/  DMUL R6, R4, R6 ;  /* 0x0000000604067228 */ /* 0x000fd00000000000 */
[----:B------:R-:W-:-:S08]  /*1710*/  DFMA R6, R8, R6, R4 ;  /* 0x000000060806722b */ /* 0x000fd00000000004 */
[----:B------:R-:W-:Y:S02]  /*1720*/  DMUL R4, R2, R6 ;  /* 0x0000000602047228 */ /* 0x000fe40000000000 */
[----:B------:R-:W-:-:S06]  /*1730*/  VIADD R7, R7, 0xfff00000 ;  /* 0xfff0000007077836 */ /* 0x000fcc0000000000 */
[----:B------:R-:W-:-:S08]  /*1740*/  DFMA R8, R4, -R4, R2 ;  /* 0x800000040408722b */ /* 0x000fd00000000002 */
[----:B------:R-:W-:-:S10]  /*1750*/  DFMA R2, R6, R8, R4 ;  /* 0x000000080602722b */ /* 0x000fd40000000004 */
[----:B------:R-:W-:Y:S01]  /*1760*/  VIADD R3, R3, 0xfcb00000 ;  /* 0xfcb0000003037836 */ /* 0x000fe20000000000 */
[----:B------:R-:W-:Y:S06]  /*1770*/  BRA `(.L_x_52) ;  /* 0x0000000000047947 */ /* 0x000fec0003800000 */
.L_x_53:
[----:B------:R-:W-:-:S11]  /*1780*/  DADD R2, R4, R4 ;  /* 0x0000000004027229 */ /* 0x000fd60000000004 */
.L_x_52:
[----:B------:R-:W-:Y:S05]  /*1790*/  BSYNC.RECONVERGENT B1 ;  /* 0x0000000000017941 */ /* 0x000fea0003800200 */
.L_x_50:
[----:B------:R-:W-:Y:S02]  /*17a0*/  IMAD.MOV.U32 R4, RZ, RZ, R2 ;  /* 0x000000ffff047224 */ /* 0x000fe400078e0002 */
[----:B------:R-:W-:Y:S02]  /*17b0*/  IMAD.MOV.U32 R5, RZ, RZ, R3 ;  /* 0x000000ffff057224 */ /* 0x000fe400078e0003 */
[----:B------:R-:W-:Y:S02]  /*17c0*/  IMAD.MOV.U32 R2, RZ, RZ, R0 ;  /* 0x000000ffff027224 */ /* 0x000fe400078e0000 */
[----:B------:R-:W-:-:S04]  /*17d0*/  IMAD.MOV.U32 R3, RZ, RZ, 0x0 ;  /* 0x00000000ff037424 */ /* 0x000fc800078e00ff */
[----:B------:R-:W-:Y:S05]  /*17e0*/  RET.REL.NODEC R2 `(_Z6mult_TiddPdP7double2) ;  /* 0xffffffe802047950 */ /* 0x000fea0003c3ffff */
.L_x_54:
        /* <DEDUP_REMOVED lines=9> */
.L_x_112:


//--------------------- .text._Z6get_dEiP7double2S0_Pd --------------------------
	.section	.text._Z6get_dEiP7double2S0_Pd,"ax",@progbits
	.align	128
        .global         _Z6get_dEiP7double2S0_Pd
        .type           _Z6get_dEiP7double2S0_Pd,@function
        .size           _Z6get_dEiP7double2S0_Pd,(.L_x_122 - _Z6get_dEiP7double2S0_Pd)
        .other          _Z6get_dEiP7double2S0_Pd,@"STO_CUDA_ENTRY STV_DEFAULT"
_Z6get_dEiP7double2S0_Pd:
.text._Z6get_dEiP7double2S0_Pd:
[----:B------:R-:W-:Y:S01]  /*0000*/  LDC R1, c[0x0][0x37c] ;  /* 0x0000df00ff017b82 */ /* 0x000fe20000000800 */
[----:B------:R-:W0:Y:S07]  /*0010*/  S2R R0, SR_TID.X ;  /* 0x0000000000007919 */ /* 0x000e2e0000002100 */
[----:B------:R-:W0:Y:S01]  /*0020*/  S2UR UR24, SR_CTAID.X ;  /* 0x00000000001879c3 */ /* 0x000e220000002500 */
[----:B------:R-:W1:Y:S01]  /*0030*/  LDCU.64 UR22, c[0x0][0x358] ;  /* 0x00006b00ff1677ac */ /* 0x000e620008000a00 */
[----:B------:R-:W2:Y:S06]  /*0040*/  LDCU UR20, c[0x0][0x380] ;  /* 0x00007000ff1477ac */ /* 0x000eac0008000800 */
[----:B------:R-:W0:Y:S08]  /*0050*/  LDC R2, c[0x0][0x360] ;  /* 0x0000d800ff027b82 */ /* 0x000e300000000800 */
[----:B------:R-:W3:Y:S01]  /*0060*/  LDC.64 R38, c[0x0][0x390] ;  /* 0x0000e400ff267b82 */ /* 0x000ee20000000a00 */
[----:B0-----:R-:W-:-:S04]  /*0070*/  IMAD R3, R2, UR24, R0 ;  /* 0x0000001802037c24 */ /* 0x001fc8000f8e0200 */
[----:B---3--:R-:W-:-:S06]  /*0080*/  IMAD.WIDE R20, R3, 0x10, R38 ;  /* 0x0000001003147825 */ /* 0x008fcc00078e0226 */
[----:B-1----:R-:W3:Y:S01]  /*0090*/  LDG.E.128 R20, desc[UR22][R20.64] ;  /* 0x0000001614147981 */ /* 0x002ee2000c1e1d00 */
[----:B--2---:R-:W-:Y:S01]  /*00a0*/  UISETP.GE.AND UP0, UPT, UR20, 0x2, UPT ;  /* 0x000000021400788c */ /* 0x004fe2000bf06270 */
[----:B---3--:R-:W-:-:S08]  /*00b0*/  DADD R22, -RZ, -R22 ;  /* 0x00000000ff167229 */ /* 0x008fd00000000916 */
[----:B------:R-:W-:Y:S05]  /*00c0*/  BRA.U !UP0, `(.L_x_55) ;  /* 0x0000000d08ac7547 */ /* 0x000fea000b800000 */
[----:B------:R-:W0:Y:S01]  /*00d0*/  LDCU UR25, c[0x0][0x370] ;  /* 0x00006e00ff1977ac */ /* 0x000e220008000800 */
[----:B------:R-:W-:Y:S02]  /*00e0*/  UIADD3 UR6, UPT, UPT, UR20, -0x2, URZ ;  /* 0xfffffffe14067890 */ /* 0x000fe4000fffe0ff */
[----:B------:R-:W-:Y:S02]  /*00f0*/  UIADD3 UR5, UPT, UPT, UR20, -0x1, URZ ;  /* 0xffffffff14057890 */ /* 0x000fe4000fffe0ff */
[----:B------:R-:W-:Y:S02]  /*0100*/  UISETP.GE.U32.AND UP1, UPT, UR6, 0xf, UPT ;  /* 0x0000000f0600788c */ /* 0x000fe4000bf26070 */
[----:B------:R-:W-:Y:S01]  /*0110*/  ULOP3.LUT UP0, UR27, UR5, 0xf, URZ, 0xc0, !UPT ;  /* 0x0000000f051b7892 */ /* 0x000fe2000f80c0ff */
[----:B------:R-:W1:Y:S01]  /*0120*/  LDCU UR4, c[0x0][0x380] ;  /* 0x00007000ff0477ac */ /* 0x000e620008000800 */
[----:B0-----:R-:W-:-:S05]  /*0130*/  IMAD R28, R2, UR25, RZ ;  /* 0x00000019021c7c24 */ /* 0x001fca000f8e02ff */
[----:B------:R-:W-:Y:S05]  /*0140*/  BRA.U !UP1, `(.L_x_56) ;  /* 0x0000000909107547 */ /* 0x000fea000b800000 */
[----:B------:R-:W-:Y:S02]  /*0150*/  UIADD3 UR7, UPT, UPT, UR20, -0x3, URZ ;  /* 0xfffffffd14077890 */ /* 0x000fe4000fffe0ff */
[----:B------:R-:W-:Y:S02]  /*0160*/  UIADD3 UR8, UPT, UPT, UR20, -0x4, URZ ;  /* 0xfffffffc14087890 */ /* 0x000fe4000fffe0ff */
[----:B------:R-:W-:Y:S02]  /*0170*/  UIADD3 UR9, UPT, UPT, UR20, -0x5, URZ ;  /* 0xfffffffb14097890 */ /* 0x000fe4000fffe0ff */
[----:B------:R-:W-:Y:S02]  /*0180*/  UIADD3 UR10, UPT, UPT, UR20, -0x6, URZ ;  /* 0xfffffffa140a7890 */ /* 0x000fe4000fffe0ff */
[----:B------:R-:W-:Y:S02]  /*0190*/  UIADD3 UR11, UPT, UPT, UR20, -0x7, URZ ;  /* 0xfffffff9140b7890 */ /* 0x000fe4000fffe0ff */
[----:B------:R-:W-:-:S02]  /*01a0*/  UIADD3 UR12, UPT, UPT, UR20, -0x8, URZ ;  /* 0xfffffff8140c7890 */ /* 0x000fc4000fffe0ff */
        /* <DEDUP_REMOVED lines=8> */
[----:B------:R-:W-:Y:S02]  /*0230*/  UIMAD UR6, UR6, UR25, UR24 ;  /* 0x00000019060672a4 */ /* 0x000fe4000f8e0218 */
[----:B------:R-:W-:Y:S02]  /*0240*/  UIMAD UR26, UR5, UR25, UR24 ;  /* 0x00000019051a72a4 */ /* 0x000fe4000f8e0218 */
[----:B------:R-:W-:Y:S02]  /*0250*/  UIMAD UR7, UR7, UR25, UR24 ;  /* 0x00000019070772a4 */ /* 0x000fe4000f8e0218 */
[----:B------:R-:W-:Y:S01]  /*0260*/  UIMAD UR8, UR8, UR25, UR24 ;  /* 0x00000019080872a4 */ /* 0x000fe2000f8e0218 */
[C-C-:B------:R-:W-:Y:S01]  /*0270*/  IMAD R36, R2.reuse, UR6, R0.reuse ;  /* 0x0000000602247c24 */ /* 0x140fe2000f8e0200 */
        /* <DEDUP_REMOVED lines=24> */
[----:B------:R-:W-:Y:S01]  /*0400*/  ULOP3.LUT UR21, UR5, 0xfffffff0, URZ, 0xc0, !UPT ;  /* 0xfffffff005157892 */ /* 0x000fe2000f8ec0ff */
[----:B------:R-:W-:-:S02]  /*0410*/  IMAD R7, R2, UR18, R0 ;  /* 0x0000001202077c24 */ /* 0x000fc4000f8e0200 */
[C-C-:B------:R-:W-:Y:S01]  /*0420*/  IMAD R6, R2.reuse, UR19, R0.reuse ;  /* 0x0000001302067c24 */ /* 0x140fe2000f8e0200 */
[----:B------:R-:W-:Y:S01]  /*0430*/  UIADD3 UR21, UPT, UPT, -UR21, URZ, URZ ;  /* 0x000000ff15157290 */ /* 0x000fe2000fffe1ff */
[----:B------:R-:W-:-:S11]  /*0440*/  IMAD R5, R2, UR20, R0 ;  /* 0x0000001402057c24 */ /* 0x000fd6000f8e0200 */
.L_x_57:
[----:B------:R-:W-:-:S04]  /*0450*/  IMAD.WIDE.U32 R12, R4, 0x10, R38 ;  /* 0x00000010040c7825 */ /* 0x000fc800078e0026 */
[--C-:B------:R-:W-:Y:S02]  /*0460*/  IMAD.WIDE.U32 R8, R36, 0x10, R38.reuse ;  /* 0x0000001024087825 */ /* 0x100fe400078e0026 */
[----:B------:R-:W2:Y:S04]  /*0470*/  LDG.E.128 R12, desc[UR22][R12.64] ;  /* 0x000000160c0c7981 */ /* 0x000ea8000c1e1d00 */
[----:B------:R-:W3:Y:S01]  /*0480*/  LDG.E.128 R8, desc[UR22][R8.64] ;  /* 0x0000001608087981 */ /* 0x000ee2000c1e1d00 */
[----:B------:R-:W-:-:S06]  /*0490*/  IMAD.WIDE.U32 R16, R35, 0x10, R38 ;  /* 0x0000001023107825 */ /* 0x000fcc00078e0026 */
[----:B------:R-:W4:Y:S01]  /*04a0*/  LDG.E.128 R16, desc[UR22][R16.64] ;  /* 0x0000001610107981 */ /* 0x000f22000c1e1d00 */
[----:B--2---:R-:W-:Y:S02]  /*04b0*/  DADD R12, R12, R20 ;  /* 0x000000000c0c7229 */ /* 0x004fe40000000014 */
[----:B------:R-:W-:-:S06]  /*04c0*/  DADD R22, -R14, R22 ;  /* 0x000000000e167229 */ /* 0x000fcc0000000116 */
[----:B---3--:R-:W-:Y:S01]  /*04d0*/  DADD R8, R12, R8 ;  /* 0x000000000c087229 */ /* 0x008fe20000000008 */
[----:B------:R-:W-:-:S06]  /*04e0*/  IMAD.WIDE.U32 R12, R34, 0x10, R38 ;  /* 0x00000010220c7825 */ /* 0x000fcc00078e0026 */
[----:B------:R-:W2:Y:S01]  /*04f0*/  LDG.E.128 R12, desc[UR22][R12.64] ;  /* 0x000000160c0c7981 */ /* 0x000ea2000c1e1d00 */
[----:B------:R-:W-:Y:S02]  /*0500*/  DADD R10, R22, -R10 ;  /* 0x00000000160a7229 */ /* 0x000fe4000000080a */
[----:B----4-:R-:W-:Y:S01]  /*0510*/  DADD R8, R8, R16 ;  /* 0x0000000008087229 */ /* 0x010fe20000000010 */
[----:B------:R-:W-:-:S05]  /*0520*/  IMAD.WIDE.U32 R16, R33, 0x10, R38 ;  /* 0x0000001021107825 */ /* 0x000fca00078e0026 */
[----:B------:R-:W-:Y:S01]  /*0530*/  DADD R20, R10, -R18 ;  /* 0x000000000a147229 */ /* 0x000fe20000000812 */
[----:B------:R-:W3:Y:S01]  /*0540*/  LDG.E.128 R16, desc[UR22][R16.64] ;  /* 0x0000001610107981 */ /* 0x000ee2000c1e1d00 */
[----:B--2---:R-:W-:Y:S01]  /*0550*/  DADD R12, R8, R12 ;  /* 0x00000000080c7229 */ /* 0x004fe2000000000c */
[----:B------:R-:W-:-:S06]  /*0560*/  IMAD.WIDE.U32 R8, R32, 0x10, R38 ;  /* 0x0000001020087825 */ /* 0x000fcc00078e0026 */
[----:B------:R-:W2:Y:S01]  /*0570*/  LDG.E.128 R8, desc[UR22][R8.64] ;  /* 0x0000001608087981 */ /* 0x000ea2000c1e1d00 */
[----:B------:R-:W-:Y:S02]  /*0580*/  DADD R20, R20, -R14 ;  /* 0x0000000014147229 */ /* 0x000fe4000000080e */
[----:B---3--:R-:W-:Y:S01]  /*0590*/  DADD R12, R12, R16 ;  /* 0x000000000c0c7229 */ /* 0x008fe20000000010 */
        /* <DEDUP_REMOVED lines=31> */
[----:B---3--:R-:W-:-:S06]  /*0790*/  DADD R12, R12, R16 ;  /* 0x000000000c0c7229 */ /* 0x008fcc0000000010 */
[----:B------:R-:W-:Y:S01]  /*07a0*/  DADD R18, R14, -R18 ;  /* 0x000000000e127229 */ /* 0x000fe20000000812 */
[----:B------:R-:W-:-:S04]  /*07b0*/  IMAD.WIDE.U32 R14, R6, 0x10, R38 ;  /* 0x00000010060e7825 */ /* 0x000fc800078e0026 */
[----:B------:R-:W-:-:S06]  /*07c0*/  IMAD.WIDE.U32 R20, R5, 0x10, R38 ;  /* 0x0000001005147825 */ /* 0x000fcc00078e0026 */
[----:B------:R-:W3:Y:S01]  /*07d0*/  LDG.E.128 R20, desc[UR22][R20.64] ;  /* 0x0000001614147981 */ /* 0x000ee2000c1e1d00 */
[----:B--2---:R-:W-:-:S03]  /*07e0*/  DADD R8, R12, R8 ;  /* 0x000000000c087229 */ /* 0x004fc60000000008 */
[----:B------:R-:W2:Y:S01]  /*07f0*/  LDG.E.128 R12, desc[UR22][R14.64] ;  /* 0x000000160e0c7981 */ /* 0x000ea2000c1e1d00 */
[----:B------:R-:W-:Y:S01]  /*0800*/  DADD R10, R18, -R10 ;  /* 0x00000000120a7229 */ /* 0x000fe2000000080a */
[----:B------:R-:W-:-:S04]  /*0810*/  UIADD3 UR21, UPT, UPT, UR21, 0x10, URZ ;  /* 0x0000001015157890 */ /* 0x000fc8000fffe0ff */
[----:B------:R-:W-:Y:S01]  /*0820*/  UISETP.NE.AND UP1, UPT, UR21, URZ, UPT ;  /* 0x000000ff1500728c */ /* 0x000fe2000bf25270 */
[C---:B------:R-:W-:Y:S02]  /*0830*/  IMAD R4, R28.reuse, -0x10, R4 ;  /* 0xfffffff01c047824 */ /* 0x040fe400078e0204 */
[C---:B------:R-:W-:Y:S02]  /*0840*/  IMAD R36, R28.reuse, -0x10, R36 ;  /* 0xfffffff01c247824 */ /* 0x040fe400078e0224 */
[C---:B------:R-:W-:Y:S02]  /*0850*/  IMAD R35, R28.reuse, -0x10, R35 ;  /* 0xfffffff01c237824 */ /* 0x040fe400078e0223 */
[C---:B------:R-:W-:Y:S02]  /*0860*/  IMAD R34, R28.reuse, -0x10, R34 ;  /* 0xfffffff01c227824 */ /* 0x040fe400078e0222 */
[C---:B------:R-:W-:Y:S02]  /*0870*/  IMAD R33, R28.reuse, -0x10, R33 ;  /* 0xfffffff01c217824 */ /* 0x040fe400078e0221 */
[----:B------:R-:W-:-:S02]  /*0880*/  IMAD R32, R28, -0x10, R32 ;  /* 0xfffffff01c207824 */ /* 0x000fc400078e0220 */
        /* <DEDUP_REMOVED lines=9> */
[----:B------:R-:W-:Y:S01]  /*0920*/  IMAD R5, R28, -0x10, R5 ;  /* 0xfffffff01c057824 */ /* 0x000fe200078e0205 */
[----:B-1----:R-:W-:Y:S01]  /*0930*/  UIADD3 UR4, UPT, UPT, UR4, -0x10, URZ ;  /* 0xfffffff004047890 */ /* 0x002fe2000fffe0ff */
[----:B--2---:R-:W-:Y:S02]  /*0940*/  DADD R8, R8, R12 ;  /* 0x0000000008087229 */ /* 0x004fe4000000000c */
[----:B------:R-:W-:-:S06]  /*0950*/  DADD R10, R10, -R14 ;  /* 0x000000000a0a7229 */ /* 0x000fcc000000080e */
[----:B---3--:R-:W-:Y:S02]  /*0960*/  DADD R20, R8, R20 ;  /* 0x0000000008147229 */ /* 0x008fe40000000014 */
[----:B------:R-:W-:Y:S01]  /*0970*/  DADD R22, R10, -R22 ;  /* 0x000000000a167229 */ /* 0x000fe20000000816 */
[----:B------:R-:W-:Y:S10]  /*0980*/  BRA.U UP1, `(.L_x_57) ;  /* 0xfffffff901b07547 */ /* 0x000ff4000b83ffff */
.L_x_56:
[----:B------:R-:W-:Y:S05]  /*0990*/  BRA.U !UP0, `(.L_x_55) ;  /* 0x0000000508787547 */ /* 0x000fea000b800000 */
[----:B------:R-:W-:Y:S02]  /*09a0*/  UISETP.GE.U32.AND UP0, UPT, UR27, 0x8, UPT ;  /* 0x000000081b00788c */ /* 0x000fe4000bf06070 */
[----:B------:R-:W-:-:S04]  /*09b0*/  ULOP3.LUT UR6, UR5, 0x7, URZ, 0xc0, !UPT ;  /* 0x0000000705067892 */ /* 0x000fc8000f8ec0ff */
[----:B------:R-:W-:-:S03]  /*09c0*/  UISETP.NE.AND UP1, UPT, UR6, URZ, UPT ;  /* 0x000000ff0600728c */ /* 0x000fc6000bf25270 */
[----:B------:R-:W-:Y:S08]  /*09d0*/  BRA.U !UP0, `(.L_x_58) ;  /* 0x0000000108c07547 */ /* 0x000ff0000b800000 */
[----:B-1----:R-:W-:-:S06]  /*09e0*/  UIADD3 UR7, UPT, UPT, UR4, -0x1, URZ ;  /* 0xffffffff04077890 */ /* 0x002fcc000fffe0ff */
[C---:B------:R-:W-:Y:S02]  /*09f0*/  IMAD R25, R28.reuse, UR7, R3 ;  /* 0x000000071c197c24 */ /* 0x040fe4000f8e0203 */
[----:B------:R-:W-:Y:S02]  /*0a00*/  IMAD R4, R28, UR7, -R28 ;  /* 0x000000071c047c24 */ /* 0x000fe4000f8e0a1c */
[----:B------:R-:W-:-:S03]  /*0a10*/  IMAD.WIDE.U32 R24, R25, 0x10, R38 ;  /* 0x0000001019187825 */ /* 0x000fc600078e0026 */
[----:B------:R-:W-:-:S03]  /*0a20*/  IADD3 R17, PT, PT, R3, R4, RZ ;  /* 0x0000000403117210 */ /* 0x000fc60007ffe0ff */
[----:B------:R-:W2:Y:S02]  /*0a30*/  LDG.E.128 R24, desc[UR22][R24.64] ;  /* 0x0000001618187981 */ /* 0x000ea4000c1e1d00 */
[----:B------:R-:W-:-:S06]  /*0a40*/  IMAD.WIDE.U32 R16, R17, 0x10, R38 ;  /* 0x0000001011107825 */ /* 0x000fcc00078e0026 */
[----:B------:R-:W3:Y:S01]  /*0a50*/  LDG.E.128 R16, desc[UR22][R16.64] ;  /* 0x0000001610107981 */ /* 0x000ee2000c1e1d00 */
[----:B------:R-:W-:-:S04]  /*0a60*/  IADD3 R4, PT, PT, -R28, R4, RZ ;  /* 0x000000041c047210 */ /* 0x000fc80007ffe1ff */
[-C--:B------:R-:W-:Y:S02]  /*0a70*/  IADD3 R5, PT, PT, R3, R4.reuse, RZ ;  /* 0x0000000403057210 */ /* 0x080fe40007ffe0ff */
[----:B------:R-:W-:-:S03]  /*0a80*/  IADD3 R8, PT, PT, -R28, R4, RZ ;  /* 0x000000041c087210 */ /* 0x000fc60007ffe1ff */
[----:B------:R-:W-:Y:S01]  /*0a90*/  IMAD.WIDE.U32 R4, R5, 0x10, R38 ;  /* 0x0000001005047825 */ /* 0x000fe200078e0026 */
[-C--:B------:R-:W-:Y:S02]  /*0aa0*/  IADD3 R13, PT, PT, R3, R8.reuse, RZ ;  /* 0x00000008030d7210 */ /* 0x080fe40007ffe0ff */
[----:B------:R-:W-:-:S03]  /*0ab0*/  IADD3 R8, PT, PT, -R28, R8, RZ ;  /* 0x000000081c087210 */ /* 0x000fc60007ffe1ff */
[----:B------:R-:W4:Y:S01]  /*0ac0*/  LDG.E.128 R4, desc[UR22][R4.64] ;  /* 0x0000001604047981 */ /* 0x000f22000c1e1d00 */
[----:B------:R-:W-:Y:S01]  /*0ad0*/  IMAD.WIDE.U32 R12, R13, 0x10, R38 ;  /* 0x000000100d0c7825 */ /* 0x000fe200078e0026 */
[-C--:B------:R-:W-:Y:S02]  /*0ae0*/  IADD3 R9, PT, PT, R3, R8.reuse, RZ ;  /* 0x0000000803097210 */ /* 0x080fe40007ffe0ff */
[----:B------:R-:W-:-:S03]  /*0af0*/  IADD3 R29, PT, PT, -R28, R8, RZ ;  /* 0x000000081c1d7210 */ /* 0x000fc60007ffe1ff */
[----:B------:R-:W5:Y:S01]  /*0b00*/  LDG.E.128 R12, desc[UR22][R12.64] ;  /* 0x000000160c0c7981 */ /* 0x000f62000c1e1d00 */
[----:B------:R-:W-:Y:S01]  /*0b10*/  IMAD.WIDE.U32 R8, R9, 0x10, R38 ;  /* 0x0000001009087825 */ /* 0x000fe200078e0026 */
[-C--:B------:R-:W-:Y:S02]  /*0b20*/  IADD3 R31, PT, PT, R3, R29.reuse, RZ ;  /* 0x0000001d031f7210 */ /* 0x080fe40007ffe0ff */
[----:B------:R-:W-:-:S03]  /*0b30*/  IADD3 R29, PT, PT, -R28, R29, RZ ;  /* 0x0000001d1c1d7210 */ /* 0x000fc60007ffe1ff */
[----:B------:R-:W5:Y:S01]  /*0b40*/  LDG.E.128 R8, desc[UR22][R8.64] ;  /* 0x0000001608087981 */ /* 0x000f62000c1e1d00 */
[----:B------:R-:W-:Y:S01]  /*0b50*/  IADD3 R33, PT, PT, R3, R29, RZ ;  /* 0x0000001d03217210 */ /* 0x000fe20007ffe0ff */
[----:B--2---:R-:W-:Y:S01]  /*0b60*/  DADD R24, R20, R24 ;  /* 0x0000000014187229 */ /* 0x004fe20000000018 */
[----:B------:R-:W-:Y:S01]  /*0b70*/  IMAD.WIDE.U32 R20, R31, 0x10, R38 ;  /* 0x000000101f147825 */ /* 0x000fe200078e0026 */
[----:B------:R-:W-:-:S05]  /*0b80*/  DADD R26, R22, -R26 ;  /* 0x00000000161a7229 */ /* 0x000fca000000081a */
[----:B------:R-:W2:Y:S01]  /*0b90*/  LDG.E.128 R20, desc[UR22][R20.64] ;  /* 0x0000001614147981 */ /* 0x000ea2000c1e1d00 */
[----:B---3--:R-:W-:Y:S01]  /*0ba0*/  DADD R30, R24, R16 ;  /* 0x00000000181e7229 */ /* 0x008fe20000000010 */
[----:B------:R-:W-:Y:S01]  /*0bb0*/  IMAD.WIDE.U32 R16, R33, 0x10, R38 ;  /* 0x0000001021107825 */ /* 0x000fe200078e0026 */
[----:B------:R-:W-:Y:S01]  /*0bc0*/  IADD3 R25, PT, PT, R3, R29, -R28 ;  /* 0x0000001d03197210 */ /* 0x000fe20007ffe81c */
[----:B------:R-:W-:-:S04]  /*0bd0*/  DADD R32, R26, -R18 ;  /* 0x000000001a207229 */ /* 0x000fc80000000812 */
[----:B------:R-:W3:Y:S01]  /*0be0*/  LDG.E.128 R16, desc[UR22][R16.64] ;  /* 0x0000001610107981 */ /* 0x000ee2000c1e1d00 */
[----:B------:R-:W-:-:S06]  /*0bf0*/  IMAD.WIDE.U32 R24, R25, 0x10, R38 ;  /* 0x0000001019187825 */ /* 0x000fcc00078e0026 */
[----:B------:R-:W3:Y:S01]  /*0c00*/  LDG.E.128 R24, desc[UR22][R24.64] ;  /* 0x0000001618187981 */ /* 0x000ee2000c1e1d00 */
[----:B----4-:R-:W-:Y:S01]  /*0c10*/  DADD R4, R30, R4 ;  /* 0x000000001e047229 */ /* 0x010fe20000000004 */
[----:B------:R-:W-:Y:S01]  /*0c20*/  UIADD3 UR4, UPT, UPT, UR4, -0x8, URZ ;  /* 0xfffffff804047890 */ /* 0x000fe2000fffe0ff */
[----:B------:R-:W-:-:S06]  /*0c30*/  DADD R6, R32, -R6 ;  /* 0x0000000020067229 */ /* 0x000fcc0000000806 */
[----:B-----5:R-:W-:Y:S02]  /*0c40*/  DADD R4, R4, R12 ;  /* 0x0000000004047229 */ /* 0x020fe4000000000c */
[----:B------:R-:W-:-:S06]  /*0c50*/  DADD R6, R6, -R14 ;  /* 0x0000000006067229 */ /* 0x000fcc000000080e */
[----:B------:R-:W-:Y:S02]  /*0c60*/  DADD R4, R4, R8 ;  /* 0x0000000004047229 */ /* 0x000fe40000000008 */
[----:B------:R-:W-:-:S06]  /*0c70*/  DADD R6, R6, -R10 ;  /* 0x0000000006067229 */ /* 0x000fcc000000080a */
[----:B--2---:R-:W-:Y:S02]  /*0c80*/  DADD R4, R4, R20 ;  /* 0x0000000004047229 */ /* 0x004fe40000000014 */
[----:B------:R-:W-:-:S06]  /*0c90*/  DADD R6, R6, -R22 ;  /* 0x0000000006067229 */ /* 0x000fcc0000000816 */
[----:B---3--:R-:W-:Y:S02]  /*0ca0*/  DADD R4, R4, R16 ;  /* 0x0000000004047229 */ /* 0x008fe40000000010 */
[----:B------:R-:W-:-:S06]  /*0cb0*/  DADD R6, R6, -R18 ;  /* 0x0000000006067229 */ /* 0x000fcc0000000812 */
[----:B------:R-:W-:Y:S02]  /*0cc0*/  DADD R20, R4, R24 ;  /* 0x0000000004147229 */ /* 0x000fe40000000018 */
[----:B------:R-:W-:-:S11]  /*0cd0*/  DADD R22, R6, -R26 ;  /* 0x0000000006167229 */ /* 0x000fd6000000081a */
.L_x_58:
        /* <DEDUP_REMOVED lines=9> */
[-C--:B------:R-:W-:Y:S02]  /*0d70*/  IADD3 R9, PT, PT, R3, R8.reuse, RZ ;  /* 0x0000000803097210 */ /* 0x080fe40007ffe0ff */
[----:B------:R-:W-:Y:S01]  /*0d80*/  IADD3 R14, PT, PT, -R28, R8, RZ ;  /* 0x000000081c0e7210 */ /* 0x000fe20007ffe1ff */
[----:B------:R-:W2:Y:S02]  /*0d90*/  LDG.E.128 R4, desc[UR22][R4.64] ;  /* 0x0000001604047981 */ /* 0x000ea4000c1e1d00 */
[----:B------:R-:W-:Y:S01]  /*0da0*/  IMAD.WIDE.U32 R8, R9, 0x10, R38 ;  /* 0x0000001009087825 */ /* 0x000fe200078e0026 */
[----:B------:R-:W-:-:S05]  /*0db0*/  IADD3 R13, PT, PT, R3, R14, RZ ;  /* 0x0000000e030d7210 */ /* 0x000fca0007ffe0ff */
[----:B------:R-:W3:Y:S01]  /*0dc0*/  LDG.E.128 R8, desc[UR22][R8.64] ;  /* 0x0000001608087981 */ /* 0x000ee2000c1e1d00 */
[----:B------:R-:W-:Y:S01]  /*0dd0*/  IMAD.WIDE.U32 R12, R13, 0x10, R38 ;  /* 0x000000100d0c7825 */ /* 0x000fe200078e0026 */
[----:B------:R-:W-:-:S05]  /*0de0*/  IADD3 R17, PT, PT, R3, R14, -R28 ;  /* 0x0000000e03117210 */ /* 0x000fca0007ffe81c */
[----:B------:R-:W4:Y:S01]  /*0df0*/  LDG.E.128 R12, desc[UR22][R12.64] ;  /* 0x000000160c0c7981 */ /* 0x000f22000c1e1d00 */
[----:B------:R-:W-:-:S06]  /*0e00*/  IMAD.WIDE.U32 R16, R17, 0x10, R38 ;  /* 0x0000001011107825 */ /* 0x000fcc00078e0026 */
[----:B------:R-:W5:Y:S01]  /*0e10*/  LDG.E.128 R16, desc[UR22][R16.64] ;  /* 0x0000001610107981 */ /* 0x000f62000c1e1d00 */
[----:B------:R-:W-:Y:S01]  /*0e20*/  UIADD3 UR4, UPT, UPT, UR4, -0x4, URZ ;  /* 0xfffffffc04047890 */ /* 0x000fe2000fffe0ff */
[----:B--2---:R-:W-:Y:S02]  /*0e30*/  DADD R20, R20, R4 ;  /* 0x0000000014147229 */ /* 0x004fe40000000004 */
[----:B------:R-:W-:-:S06]  /*0e40*/  DADD R6, R22, -R6 ;  /* 0x0000000016067229 */ /* 0x000fcc0000000806 */
[----:B---3--:R-:W-:Y:S02]  /*0e50*/  DADD R20, R20, R8 ;  /* 0x0000000014147229 */ /* 0x008fe40000000008 */
[----:B------:R-:W-:-:S06]  /*0e60*/  DADD R6, R6, -R10 ;  /* 0x0000000006067229 */ /* 0x000fcc000000080a */
[----:B----4-:R-:W-:Y:S02]  /*0e70*/  DADD R20, R20, R12 ;  /* 0x0000000014147229 */ /* 0x010fe4000000000c */
[----:B------:R-:W-:-:S06]  /*0e80*/  DADD R6, R6, -R14 ;  /* 0x0000000006067229 */ /* 0x000fcc000000080e */
[----:B-----5:R-:W-:Y:S02]  /*0e90*/  DADD R20, R20, R16 ;  /* 0x0000000014147229 */ /* 0x020fe40000000010 */
[----:B------:R-:W-:-:S11]  /*0ea0*/  DADD R22, R6, -R18 ;  /* 0x0000000006167229 */ /* 0x000fd60000000812 */
.L_x_59:
[----:B------:R-:W-:Y:S05]  /*0eb0*/  BRA.U !UP1, `(.L_x_55) ;  /* 0x0000000109307547 */ /* 0x000fea000b800000 */
[----:B-1----:R-:W-:Y:S02]  /*0ec0*/  UIADD3 UR4, UPT, UPT, UR4, -0x1, URZ ;  /* 0xffffffff04047890 */ /* 0x002fe4000fffe0ff */
[----:B------:R-:W-:Y:S02]  /*0ed0*/  UIADD3 UR5, UPT, UPT, -UR5, URZ, URZ ;  /* 0x000000ff05057290 */ /* 0x000fe4000fffe1ff */
[----:B------:R-:W-:-:S06]  /*0ee0*/  UIMAD UR4, UR4, UR25, UR24 ;  /* 0x00000019040472a4 */ /* 0x000fcc000f8e0218 */
[----:B------:R-:W-:-:S07]  /*0ef0*/  IMAD R9, R2, UR4, R0 ;  /* 0x0000000402097c24 */ /* 0x000fce000f8e0200 */
.L_x_60:
[----:B------:R-:W-:-:S06]  /*0f00*/  IMAD.WIDE.U32 R4, R9, 0x10, R38 ;  /* 0x0000001009047825 */ /* 0x000fcc00078e0026 */
[----:B------:R-:W2:Y:S01]  /*0f10*/  LDG.E.128 R4, desc[UR22][R4.64] ;  /* 0x0000001604047981 */ /* 0x000ea2000c1e1d00 */
[----:B------:R-:W-:Y:S01]  /*0f20*/  UIADD3 UR5, UPT, UPT, UR5, 0x1, URZ ;  /* 0x0000000105057890 */ /* 0x000fe2000fffe0ff */
[----:B------:R-:W-:-:S03]  /*0f30*/  IADD3 R9, PT, PT, -R28, R9, RZ ;  /* 0x000000091c097210 */ /* 0x000fc60007ffe1ff */
[----:B------:R-:W-:Y:S01]  /*0f40*/  UISETP.NE.AND UP0, UPT, UR5, URZ, UPT ;  /* 0x000000ff0500728c */ /* 0x000fe2000bf05270 */
[----:B--2---:R-:W-:Y:S02]  /*0f50*/  DADD R20, R4, R20 ;  /* 0x0000000004147229 */ /* 0x004fe40000000014 */
[----:B------:R-:W-:-:S06]  /*0f60*/  DADD R22, -R6, R22 ;  /* 0x0000000006167229 */ /* 0x000fcc0000000116 */
[----:B------:R-:W-:Y:S05]  /*0f70*/  BRA.U UP0, `(.L_x_60) ;  /* 0xfffffffd00e07547 */ /* 0x000fea000b83ffff */
.L_x_55:
[----:B------:R-:W0:Y:S08]  /*0f80*/  LDC.64 R4, c[0x0][0x388] ;  /* 0x0000e200ff047b82 */ /* 0x000e300000000a00 */
[----:B------:R-:W2:Y:S01]  /*0f90*/  LDC.64 R8, c[0x0][0x398] ;  /* 0x0000e600ff087b82 */ /* 0x000ea20000000a00 */
[----:B0-----:R-:W-:-:S06]  /*0fa0*/  IMAD.WIDE R4, R3, 0x10, R4 ;  /* 0x0000001003047825 */ /* 0x001fcc00078e0204 */
[----:B------:R-:W3:Y:S01]  /*0fb0*/  LDG.E.128 R4, desc[UR22][R4.64] ;  /* 0x0000001604047981 */ /* 0x000ee2000c1e1d00 */
[----:B--2---:R-:W-:Y:S01]  /*0fc0*/  IMAD.WIDE R2, R3, 0x8, R8 ;  /* 0x0000000803027825 */ /* 0x004fe200078e0208 */
[----:B---3--:R-:W-:-:S08]  /*0fd0*/  DMUL R6, R6, R20 ;  /* 0x0000001406067228 */ /* 0x008fd00000000000 */
[----:B------:R-:W-:-:S08]  /*0fe0*/  DFMA R6, R4, R22, R6 ;  /* 0x000000160406722b */ /* 0x000fd00000000006 */
[----:B------:R-:W-:-:S07]  /*0ff0*/  DADD R6, R6, R6 ;  /* 0x0000000006067229 */ /* 0x000fce0000000006 */
[----:B------:R-:W-:Y:S01]  /*1000*/  STG.E.64 desc[UR22][R2.64], R6 ;  /* 0x0000000602007986 */ /* 0x000fe2000c101b16 */
[----:B-1----:R-:W-:Y:S05]  /*1010*/  EXIT ;  /* 0x000000000000794d */ /* 0x002fea0003800000 */
.L_x_61:
        /* <DEDUP_REMOVED lines=14> */
.L_x_122:


//--------------------- .text._Z8sum_EtotPdS_     --------------------------
	.section	.text._Z8sum_EtotPdS_,"ax",@progbits
	.align	128
        .global         _Z8sum_EtotPdS_
        .type           _Z8sum_EtotPdS_,@function
        .size           _Z8sum_EtotPdS_,(.L_x_123 - _Z8sum_EtotPdS_)
        .other          _Z8sum_EtotPdS_,@"STO_CUDA_ENTRY STV_DEFAULT"
_Z8sum_EtotPdS_:
.text._Z8sum_EtotPdS_:
[----:B------:R-:W-:Y:S01]  /*0000*/  LDC R1, c[0x0][0x37c] ;  /* 0x0000df00ff017b82 */ /* 0x000fe20000000800 */
[----:B------:R-:W0:Y:S01]  /*0010*/  S2R R0, SR_CTAID.X ;  /* 0x0000000000007919 */ /* 0x000e220000002500 */
[----:B------:R-:W0:Y:S06]  /*0020*/  LDCU UR8, c[0x0][0x360] ;  /* 0x00006c00ff0877ac */ /* 0x000e2c0008000800 */
[----:B------:R-:W1:Y:S01]  /*0030*/  LDC.64 R4, c[0x0][0x380] ;  /* 0x0000e000ff047b82 */ /* 0x000e620000000a00 */
[----:B------:R-:W2:Y:S01]  /*0040*/  S2R R11, SR_TID.X ;  /* 0x00000000000b7919 */ /* 0x000ea20000002100 */
[----:B------:R-:W3:Y:S01]  /*0050*/  LDCU.64 UR6, c[0x0][0x358] ;  /* 0x00006b00ff0677ac */ /* 0x000ee20008000a00 */
[----:B0-----:R-:W-:-:S04]  /*0060*/  IMAD R2, R0, UR8, RZ ;  /* 0x0000000800027c24 */ /* 0x001fc8000f8e02ff */
[----:B--2---:R-:W-:-:S05]  /*0070*/  IMAD R3, R2, 0x2, R11 ;  /* 0x0000000202037824 */ /* 0x004fca00078e020b */
[C---:B------:R-:W-:Y:S01]  /*0080*/  IADD3 R7, PT, PT, R3.reuse, UR8, RZ ;  /* 0x0000000803077c10 */ /* 0x040fe2000fffe0ff */
[----:B-1----:R-:W-:-:S04]  /*0090*/  IMAD.WIDE R2, R3, 0x8, R4 ;  /* 0x0000000803027825 */ /* 0x002fc800078e0204 */
[----:B------:R-:W-:Y:S02]  /*00a0*/  IMAD.WIDE.U32 R4, R7, 0x8, R4 ;  /* 0x0000000807047825 */ /* 0x000fe400078e0004 */
[----:B---3--:R-:W2:Y:S04]  /*00b0*/  LDG.E.64 R2, desc[UR6][R2.64] ;  /* 0x0000000602027981 */ /* 0x008ea8000c1e1b00 */
[----:B------:R-:W2:Y:S01]  /*00c0*/  LDG.E.64 R4, desc[UR6][R4.64] ;  /* 0x0000000604047981 */ /* 0x000ea2000c1e1b00 */
[----:B------:R-:W0:Y:S01]  /*00d0*/  S2UR UR5, SR_CgaCtaId ;  /* 0x00000000000579c3 */ /* 0x000e220000008800 */
[----:B------:R-:W-:Y:S01]  /*00e0*/  UMOV UR4, 0x400 ;  /* 0x0000040000047882 */ /* 0x000fe20000000000 */
[----:B------:R-:W-:Y:S01]  /*00f0*/  UISETP.GE.U32.AND UP0, UPT, UR8, 0x2, UPT ;  /* 0x000000020800788c */ /* 0x000fe2000bf06070 */
[----:B------:R-:W-:Y:S01]  /*0100*/  ISETP.NE.AND P0, PT, R11, RZ, PT ;  /* 0x000000ff0b00720c */ /* 0x000fe20003f05270 */
[----:B0-----:R-:W-:-:S06]  /*0110*/  ULEA UR4, UR5, UR4, 0x18 ;  /* 0x0000000405047291 */ /* 0x001fcc000f8ec0ff */
[----:B------:R-:W-:Y:S01]  /*0120*/  LEA R9, R11, UR4, 0x3 ;  /* 0x000000040b097c11 */ /* 0x000fe2000f8e18ff */
[----:B--2---:R-:W-:-:S07]  /*0130*/  DADD R6, R2, R4 ;  /* 0x0000000002067229 */ /* 0x004fce0000000004 */
[----:B------:R0:W-:Y:S01]  /*0140*/  STS.64 [R9], R6 ;  /* 0x0000000609007388 */ /* 0x0001e20000000a00 */
[----:B------:R-:W-:Y:S06]  /*0150*/  BAR.SYNC.DEFER_BLOCKING 0x0 ;  /* 0x0000000000007b1d */ /* 0x000fec0000010000 */
[----:B------:R-:W-:Y:S05]  /*0160*/  BRA.U !UP0, `(.L_x_62) ;  /* 0x0000000108307547 */ /* 0x000fea000b800000 */
[----:B0-----:R-:W-:-:S07]  /*0170*/  IMAD.U32 R6, RZ, RZ, UR8 ;  /* 0x00000008ff067e24 */ /* 0x001fce000f8e00ff */
.L_x_63:
[----:B------:R-:W-:-:S04]  /*0180*/  SHF.R.U32.HI R8, RZ, 0x1, R6 ;  /* 0x00000001ff087819 */ /* 0x000fc80000011606 */
[----:B------:R-:W-:-:S13]  /*0190*/  ISETP.GE.U32.AND P1, PT, R11, R8, PT ;  /* 0x000000080b00720c */ /* 0x000fda0003f26070 */
[----:B------:R-:W-:Y:S01]  /*01a0*/  @!P1 LEA R7, R8, R9, 0x3 ;  /* 0x0000000908079211 */ /* 0x000fe200078e18ff */
[----:B------:R-:W-:Y:S04]  /*01b0*/  @!P1 LDS.64 R4, [R9] ;  /* 0x0000000009049984 */ /* 0x000fe80000000a00 */
[----:B------:R-:W0:Y:S02]  /*01c0*/  @!P1 LDS.64 R2, [R7] ;  /* 0x0000000007029984 */ /* 0x000e240000000a00 */
[----:B0-----:R-:W-:-:S07]  /*01d0*/  @!P1 DADD R2, R2, R4 ;  /* 0x0000000002029229 */ /* 0x001fce0000000004 */
[----:B------:R1:W-:Y:S01]  /*01e0*/  @!P1 STS.64 [R9], R2 ;  /* 0x0000000209009388 */ /* 0x0003e20000000a00 */
[----:B------:R-:W-:Y:S01]  /*01f0*/  BAR.SYNC.DEFER_BLOCKING 0x0 ;  /* 0x0000000000007b1d */ /* 0x000fe20000010000 */
[----:B------:R-:W-:Y:S01]  /*0200*/  ISETP.GT.U32.AND P1, PT, R6, 0x3, PT ;  /* 0x000000030600780c */ /* 0x000fe20003f24070 */
[----:B------:R-:W-:-:S12]  /*0210*/  IMAD.MOV.U32 R6, RZ, RZ, R8 ;  /* 0x000000ffff067224 */ /* 0x000fd800078e0008 */
[----:B-1----:R-:W-:Y:S05]  /*0220*/  @P1 BRA `(.L_x_63) ;  /* 0xfffffffc00d41947 */ /* 0x002fea000383ffff */
.L_x_62:
[----:B------:R-:W-:Y:S05]  /*0230*/  @P0 EXIT ;  /* 0x000000000000094d */ /* 0x000fea0003800000 */
[----:B------:R-:W1:Y:S01]  /*0240*/  S2UR UR5, SR_CgaCtaId ;  /* 0x00000000000579c3 */ /* 0x000e620000008800 */
[----:B------:R-:W-:-:S07]  /*0250*/  UMOV UR4, 0x400 ;  /* 0x0000040000047882 */ /* 0x000fce0000000000 */
[----:B------:R-:W2:Y:S01]  /*0260*/  LDC.64 R4, c[0x0][0x388] ;  /* 0x0000e200ff047b82 */ /* 0x000ea20000000a00 */
[----:B-1----:R-:W-:Y:S01]  /*0270*/  ULEA UR4, UR5, UR4, 0x18 ;  /* 0x0000000405047291 */ /* 0x002fe2000f8ec0ff */
[----:B--2---:R-:W-:-:S08]  /*0280*/  IMAD.WIDE.U32 R4, R0, 0x8, R4 ;  /* 0x0000000800047825 */ /* 0x004fd000078e0004 */
[----:B------:R-:W1:Y:S04]  /*0290*/  LDS.64 R2, [UR4] ;  /* 0x00000004ff027984 */ /* 0x000e680008000a00 */
[----:B-1----:R-:W-:Y:S01]  /*02a0*/  STG.E.64 desc[UR6][R4.64], R2 ;  /* 0x0000000204007986 */ /* 0x002fe2000c101b06 */
[----:B------:R-:W-:Y:S05]  /*02b0*/  EXIT ;  /* 0x000000000000794d */ /* 0x000fea0003800000 */
.L_x_64:
        /* <DEDUP_REMOVED lines=12> */
.L_x_123:


//--------------------- .text._Z5sum_EiPd         --------------------------
	.section	.text._Z5sum_EiPd,"ax",@progbits
	.align	128
        .global         _Z5sum_EiPd
        .type           _Z5sum_EiPd,@function
        .size           _Z5sum_EiPd,(.L_x_124 - _Z5sum_EiPd)
        .other          _Z5sum_EiPd,@"STO_CUDA_ENTRY STV_DEFAULT"
_Z5sum_EiPd:
.text._Z5sum_EiPd:
        /* <DEDUP_REMOVED lines=8> */
[----:B---3--:R-:W-:-:S05]  /*0080*/  IMAD.WIDE R14, R15, 0x8, R12 ;  /* 0x000000080f0e7825 */ /* 0x008fca00078e020c */
[----:B-1----:R0:W5:Y:S01]  /*0090*/  LDG.E.64 R18, desc[UR22][R14.64] ;  /* 0x000000160e127981 */ /* 0x002162000c1e1b00 */
[----:B--2---:R-:W-:-:S09]  /*00a0*/  UISETP.GE.AND UP0, UPT, UR20, 0x2, UPT ;  /* 0x000000021400788c */ /* 0x004fd2000bf06270 */
[----:B0-----:R-:W-:Y:S05]  /*00b0*/  BRA.U !UP0, `(.L_x_65) ;  /* 0x0000000d08447547 */ /* 0x001fea000b800000 */
[----:B------:R-:W-:Y:S02]  /*00c0*/  UIADD3 UR6, UPT, UPT, UR20, -0x2, URZ ;  /* 0xfffffffe14067890 */ /* 0x000fe4000fffe0ff */
[----:B------:R-:W-:Y:S02]  /*00d0*/  UIADD3 UR5, UPT, UPT, UR20, -0x1, URZ ;  /* 0xffffffff14057890 */ /* 0x000fe4000fffe0ff */
[----:B------:R-:W-:Y:S01]  /*00e0*/  UISETP.GE.U32.AND UP1, UPT, UR6, 0xf, UPT ;  /* 0x0000000f0600788c */ /* 0x000fe2000bf26070 */
[----:B------:R-:W0:Y:S01]  /*00f0*/  LDCU UR4, c[0x0][0x380] ;  /* 0x00007000ff0477ac */ /* 0x000e220008000800 */
[----:B------:R-:W-:Y:S01]  /*0100*/  ULOP3.LUT UP0, UR27, UR5, 0xf, URZ, 0xc0, !UPT ;  /* 0x0000000f051b7892 */ /* 0x000fe2000f80c0ff */
[----:B------:R-:W1:Y:S06]  /*0110*/  LDCU UR25, c[0x0][0x370] ;  /* 0x00006e00ff1977ac */ /* 0x000e6c0008000800 */
        /* <DEDUP_REMOVED lines=15> */
[----:B-1----:R-:W-:Y:S02]  /*0210*/  UIMAD UR6, UR6, UR25, UR24 ;  /* 0x00000019060672a4 */ /* 0x002fe4000f8e0218 */
        /* <DEDUP_REMOVED lines=33> */
.L_x_67:
[----:B------:R-:W-:-:S06]  /*0430*/  IMAD.WIDE.U32 R16, R4, 0x8, R12 ;  /* 0x0000000804107825 */ /* 0x000fcc00078e000c */
[----:B------:R-:W2:Y:S02]  /*0440*/  LDG.E.64 R16, desc[UR22][R16.64] ;  /* 0x0000001610107981 */ /* 0x000ea4000c1e1b00 */
[----:B--2--5:R-:W-:Y:S01]  /*0450*/  DADD R16, R16, R18 ;  /* 0x0000000010107229 */ /* 0x024fe20000000012 */
[----:B------:R-:W-:-:S06]  /*0460*/  IMAD.WIDE.U32 R18, R2, 0x8, R12 ;  /* 0x0000000802127825 */ /* 0x000fcc00078e000c */
[----:B------:R-:W2:Y:S02]  /*0470*/  LDG.E.64 R18, desc[UR22][R18.64] ;  /* 0x0000001612127981 */ /* 0x000ea4000c1e1b00 */
[----:B--2---:R-:W-:Y:S01]  /*0480*/  DADD R18, R16, R18 ;  /* 0x0000000010127229 */ /* 0x004fe20000000012 */
        /* <DEDUP_REMOVED lines=37> */
[----:B------:R-:W2:Y:S01]  /*06e0*/  LDG.E.64 R16, desc[UR22][R16.64] ;  /* 0x0000001610107981 */ /* 0x000ea2000c1e1b00 */
[----:B------:R-:W-:Y:S01]  /*06f0*/  UIADD3 UR21, UPT, UPT, UR21, 0x10, URZ ;  /* 0x0000001015157890 */ /* 0x000fe2000fffe0ff */
[----:B--2---:R-:W-:Y:S01]  /*0700*/  DADD R16, R18, R16 ;  /* 0x0000000012107229 */ /* 0x004fe20000000010 */
[----:B------:R-:W-:-:S06]  /*0710*/  IMAD.WIDE.U32 R18, R20, 0x8, R12 ;  /* 0x0000000814127825 */ /* 0x000fcc00078e000c */
[----:B------:R-:W2:Y:S01]  /*0720*/  LDG.E.64 R18, desc[UR22][R18.64] ;  /* 0x0000001612127981 */ /* 0x000ea2000c1e1b00 */
[----:B------:R-:W-:Y:S01]  /*0730*/  UISETP.NE.AND UP1, UPT, UR21, URZ, UPT ;  /* 0x000000ff1500728c */ /* 0x000fe2000bf25270 */
[----:B------:R-:W-:Y:S01]  /*0740*/  IMAD R22, R0, UR25, RZ ;  /* 0x0000001900167c24 */ /* 0x000fe2000f8e02ff */
[----:B0-----:R-:W-:-:S03]  /*0750*/  UIADD3 UR4, UPT, UPT, UR4, -0x10, URZ ;  /* 0xfffffff004047890 */ /* 0x001fc6000fffe0ff */
        /* <DEDUP_REMOVED lines=16> */
[----:B--2---:R-:W-:Y:S01]  /*0860*/  DADD R18, R16, R18 ;  /* 0x0000000010127229 */ /* 0x004fe20000000012 */
[----:B------:R-:W-:Y:S10]  /*0870*/  BRA.U UP1, `(.L_x_67) ;  /* 0xfffffff901ec7547 */ /* 0x000ff4000b83ffff */
.L_x_66:
[----:B------:R-:W-:Y:S05]  /*0880*/  BRA.U !UP0, `(.L_x_65) ;  /* 0x0000000508507547 */ /* 0x000fea000b800000 */
[----:B------:R-:W2:Y:S01]  /*0890*/  S2R R25, SR_TID.X ;  /* 0x0000000000197919 */ /* 0x000ea20000002100 */
[----:B------:R-:W-:Y:S01]  /*08a0*/  UISETP.GE.U32.AND UP0, UPT, UR27, 0x8, UPT ;  /* 0x000000081b00788c */ /* 0x000fe2000bf06070 */
[----:B-1----:R-:W-:Y:S01]  /*08b0*/  IMAD R27, R0, UR25, RZ ;  /* 0x00000019001b7c24 */ /* 0x002fe2000f8e02ff */
[----:B------:R-:W-:-:S04]  /*08c0*/  ULOP3.LUT UR6, UR5, 0x7, URZ, 0xc0, !UPT ;  /* 0x0000000705067892 */ /* 0x000fc8000f8ec0ff */
[----:B------:R-:W-:Y:S01]  /*08d0*/  UISETP.NE.AND UP1, UPT, UR6, URZ, UPT ;  /* 0x000000ff0600728c */ /* 0x000fe2000bf25270 */
[----:B--2---:R-:W-:Y:S02]  /*08e0*/  IMAD R24, R0, UR24, R25 ;  /* 0x0000001800187c24 */ /* 0x004fe4000f8e0219 */
[----:B------:R-:W-:Y:S08]  /*08f0*/  BRA.U !UP0, `(.L_x_68) ;  /* 0x0000000108a07547 */ /* 0x000ff0000b800000 */
[----:B0-----:R-:W-:-:S06]  /*0900*/  UIADD3 UR7, UPT, UPT, UR4, -0x1, URZ ;  /* 0xffffffff04077890 */ /* 0x001fcc000fffe0ff */
[C---:B------:R-:W-:Y:S02]  /*0910*/  IMAD R3, R27.reuse, UR7, R24 ;  /* 0x000000071b037c24 */ /* 0x040fe4000f8e0218 */
[----:B------:R-:W-:Y:S02]  /*0920*/  IMAD R4, R27, UR7, -R27 ;  /* 0x000000071b047c24 */ /* 0x000fe4000f8e0a1b */
[----:B------:R-:W-:-:S03]  /*0930*/  IMAD.WIDE.U32 R2, R3, 0x8, R12 ;  /* 0x0000000803027825 */ /* 0x000fc600078e000c */
[CC--:B------:R-:W-:Y:S02]  /*0940*/  IADD3 R5, PT, PT, R24.reuse, R4.reuse, RZ ;  /* 0x0000000418057210 */ /* 0x0c0fe40007ffe0ff */
[----:B------:R-:W-:Y:S01]  /*0950*/  IADD3 R6, PT, PT, -R27, R4, RZ ;  /* 0x000000041b067210 */ /* 0x000fe20007ffe1ff */
[----:B------:R-:W2:Y:S02]  /*0960*/  LDG.E.64 R2, desc[UR22][R2.64] ;  /* 0x0000001602027981 */ /* 0x000ea4000c1e1b00 */
[----:B------:R-:W-:Y:S01]  /*0970*/  IMAD.WIDE.U32 R4, R5, 0x8, R12 ;  /* 0x0000000805047825 */ /* 0x000fe200078e000c */
[-C--:B------:R-:W-:Y:S02]  /*0980*/  IADD3 R7, PT, PT, R24, R6.reuse, RZ ;  /* 0x0000000618077210 */ /* 0x080fe40007ffe0ff */
[----:B------:R-:W-:-:S03]  /*0990*/  IADD3 R8, PT, PT, -R27, R6, RZ ;  /* 0x000000061b087210 */ /* 0x000fc60007ffe1ff */
[----:B------:R-:W3:Y:S01]  /*09a0*/  LDG.E.64 R4, desc[UR22][R4.64] ;  /* 0x0000001604047981 */ /* 0x000ee2000c1e1b00 */
[----:B------:R-:W-:Y:S01]  /*09b0*/  IMAD.WIDE.U32 R6, R7, 0x8, R12 ;  /* 0x0000000807067825 */ /* 0x000fe200078e000c */
[-C--:B------:R-:W-:Y:S02]  /*09c0*/  IADD3 R9, PT, PT, R24, R8.reuse, RZ ;  /* 0x0000000818097210 */ /* 0x080fe40007ffe0ff */
[----:B------:R-:W-:-:S03]  /*09d0*/  IADD3 R10, PT, PT, -R27, R8, RZ ;  /* 0x000000081b0a7210 */ /* 0x000fc60007ffe1ff */
[----:B------:R-:W4:Y:S01]  /*09e0*/  LDG.E.64 R6, desc[UR22][R6.64] ;  /* 0x0000001606067981 */ /* 0x000f22000c1e1b00 */
        /* <DEDUP_REMOVED lines=9> */
[----:B------:R-:W-:-:S05]  /*0a80*/  IADD3 R21, PT, PT, R24, R23, RZ ;  /* 0x0000001718157210 */ /* 0x000fca0007ffe0ff */
[----:B------:R-:W4:Y:S01]  /*0a90*/  LDG.E.64 R16, desc[UR22][R16.64] ;  /* 0x0000001610107981 */ /* 0x000f22000c1e1b00 */
[----:B------:R-:W-:Y:S01]  /*0aa0*/  IMAD.WIDE.U32 R20, R21, 0x8, R12 ;  /* 0x0000000815147825 */ /* 0x000fe200078e000c */
[----:B------:R-:W-:-:S05]  /*0ab0*/  IADD3 R23, PT, PT, R24, R23, -R27 ;  /* 0x0000001718177210 */ /* 0x000fca0007ffe81b */
[----:B------:R-:W4:Y:S01]  /*0ac0*/  LDG.E.64 R20, desc[UR22][R20.64] ;  /* 0x0000001614147981 */ /* 0x000f22000c1e1b00 */
[----:B------:R-:W-:-:S06]  /*0ad0*/  IMAD.WIDE.U32 R22, R23, 0x8, R12 ;  /* 0x0000000817167825 */ /* 0x000fcc00078e000c */
[----:B------:R-:W4:Y:S01]  /*0ae0*/  LDG.E.64 R22, desc[UR22][R22.64] ;  /* 0x0000001616167981 */ /* 0x000f22000c1e1b00 */
[----:B------:R-:W-:Y:S01]  /*0af0*/  UIADD3 UR4, UPT, UPT, UR4, -0x8, URZ ;  /* 0xfffffff804047890 */ /* 0x000fe2000fffe0ff */
[----:B--2--5:R-:W-:-:S08]  /*0b00*/  DADD R2, R18, R2 ;  /* 0x0000000012027229 */ /* 0x024fd00000000002 */
[----:B---3--:R-:W-:-:S08]  /*0b10*/  DADD R2, R2, R4 ;  /* 0x0000000002027229 */ /* 0x008fd00000000004 */
[----:B----4-:R-:W-:-:S08]  /*0b20*/  DADD R2, R2, R6 ;  /* 0x0000000002027229 */ /* 0x010fd00000000006 */
[----:B------:R-:W-:-:S08]  /*0b30*/  DADD R2, R2, R8 ;  /* 0x0000000002027229 */ /* 0x000fd00000000008 */
[----:B------:R-:W-:-:S08]  /*0b40*/  DADD R2, R2, R10 ;  /* 0x0000000002027229 */ /* 0x000fd0000000000a */
[----:B------:R-:W-:-:S08]  /*0b50*/  DADD R2, R2, R16 ;  /* 0x0000000002027229 */ /* 0x000fd00000000010 */
[----:B------:R-:W-:-:S08]  /*0b60*/  DADD R2, R2, R20 ;  /* 0x0000000002027229 */ /* 0x000fd00000000014 */
[----:B------:R-:W-:-:S11]  /*0b70*/  DADD R18, R2, R22 ;  /* 0x0000000002127229 */ /* 0x000fd60000000016 */
.L_x_68:
[----:B------:R-:W-:Y:S05]  /*0b80*/  BRA.U !UP1, `(.L_x_65) ;  /* 0x0000000109907547 */ /* 0x000fea000b800000 */
[----:B------:R-:W-:Y:S02]  /*0b90*/  UISETP.GE.U32.AND UP0, UPT, UR6, 0x4, UPT ;  /* 0x000000040600788c */ /* 0x000fe4000bf06070 */
[----:B------:R-:W-:-:S04]  /*0ba0*/  ULOP3.LUT UR5, UR5, 0x3, URZ, 0xc0, !UPT ;  /* 0x0000000305057892 */ /* 0x000fc8000f8ec0ff */
[----:B------:R-:W-:-:S03]  /*0bb0*/  UISETP.NE.AND UP1, UPT, UR5, URZ, UPT ;  /* 0x000000ff0500728c */ /* 0x000fc6000bf25270 */
        /* <DEDUP_REMOVED lines=9> */
[----:B------:R-:W-:-:S05]  /*0c50*/  IADD3 R9, PT, PT, R24, R7, RZ ;  /* 0x0000000718097210 */ /* 0x000fca0007ffe0ff */
[----:B------:R-:W3:Y:S01]  /*0c60*/  LDG.E.64 R4, desc[UR22][R4.64] ;  /* 0x0000001604047981 */ /* 0x000ee2000c1e1b00 */
        /* <DEDUP_REMOVED lines=9> */
[----:B------:R-:W-:-:S11]  /*0d00*/  DADD R18, R18, R6 ;  /* 0x0000000012127229 */ /* 0x000fd60000000006 */
.L_x_69:
[----:B------:R-:W-:Y:S05]  /*0d10*/  BRA.U !UP1, `(.L_x_65) ;  /* 0x00000001092c7547 */ /* 0x000fea000b800000 */
[----:B0-----:R-:W-:Y:S02]  /*0d20*/  UIADD3 UR4, UPT, UPT, UR4, -0x1, URZ ;  /* 0xffffffff04047890 */ /* 0x001fe4000fffe0ff */
[----:B------:R-:W-:Y:S02]  /*0d30*/  UIADD3 UR5, UPT, UPT, -UR5, URZ, URZ ;  /* 0x000000ff05057290 */ /* 0x000fe4000fffe1ff */
[----:B------:R-:W-:-:S06]  /*0d40*/  UIMAD UR4, UR4, UR25, UR24 ;  /* 0x00000019040472a4 */ /* 0x000fcc000f8e0218 */
[----:B------:R-:W-:-:S07]  /*0d50*/  IMAD R0, R0, UR4, R25 ;  /* 0x0000000400007c24 */ /* 0x000fce000f8e0219 */
.L_x_70:
[----:B------:R-:W-:-:S06]  /*0d60*/  IMAD.WIDE.U32 R2, R0, 0x8, R12 ;  /* 0x0000000800027825 */ /* 0x000fcc00078e000c */
[----:B------:R-:W2:Y:S01]  /*0d70*/  LDG.E.64 R2, desc[UR22][R2.64] ;  /* 0x0000001602027981 */ /* 0x000ea2000c1e1b00 */
[----:B------:R-:W-:Y:S01]  /*0d80*/  UIADD3 UR5, UPT, UPT, UR5, 0x1, URZ ;  /* 0x0000000105057890 */ /* 0x000fe2000fffe0ff */
[----:B------:R-:W-:-:S03]  /*0d90*/  IADD3 R0, PT, PT, -R27, R0, RZ ;  /* 0x000000001b007210 */ /* 0x000fc60007ffe1ff */
[----:B------:R-:W-:Y:S01]  /*0da0*/  UISETP.NE.AND UP0, UPT, UR5, URZ, UPT ;  /* 0x000000ff0500728c */ /* 0x000fe2000bf05270 */
[----:B--2--5:R-:W-:-:S08]  /*0db0*/  DADD R18, R2, R18 ;  /* 0x0000000002127229 */ /* 0x024fd00000000012 */
[----:B------:R-:W-:Y:S05]  /*0dc0*/  BRA.U UP0, `(.L_x_70) ;  /* 0xfffffffd00e47547 */ /* 0x000fea000b83ffff */
.L_x_65:
[----:B-----5:R-:W-:Y:S01]  /*0dd0*/  STG.E.64 desc[UR22][R14.64], R18 ;  /* 0x000000120e007986 */ /* 0x020fe2000c101b16 */
[----:B01----:R-:W-:Y:S05]  /*0de0*/  EXIT ;  /* 0x000000000000794d */ /* 0x003fea0003800000 */
.L_x_71:
        /* <DEDUP_REMOVED lines=9> */
.L_x_124:


//--------------------- .text._Z10get_E_GwkjPdP7double2S_S1_ --------------------------
	.section	.text._Z10get_E_GwkjPdP7double2S_S1_,"ax",@progbits
	.align	128
        .global         _Z10get_E_GwkjPdP7double2S_S1_
        .type           _Z10get_E_GwkjPdP7double2S_S1_,@function
        .size           _Z10get_E_GwkjPdP7double2S_S1_,(.L_x_115 - _Z10get_E_GwkjPdP7double2S_S1_)
        .other          _Z10get_E_GwkjPdP7double2S_S1_,@"STO_CUDA_ENTRY STV_DEFAULT"
_Z10get_E_GwkjPdP7double2S_S1_:
.text._Z10get_E_GwkjPdP7double2S_S1_:
[----:B------:R-:W-:Y:S01]  /*0000*/  LDC R1, c[0x0][0x37c] ;  /* 0x0000df00ff017b82 */ /* 0x000fe20000000800 */
[----:B------:R-:W0:Y:S01]  /*0010*/  S2R R2, SR_CTAID.Y ;  /* 0x0000000000027919 */ /* 0x000e220000002600 */
[----:B------:R-:W1:Y:S06]  /*0020*/  LDCU UR7, c[0x0][0x360] ;  /* 0x00006c00ff0777ac */ /* 0x000e6c0008000800 */
[----:B------:R-:W0:Y:S01]  /*0030*/  S2UR UR6, SR_CTAID.X ;  /* 0x00000000000679c3 */ /* 0x000e220000002500 */
[----:B------:R-:W1:Y:S01]  /*0040*/  S2R R3, SR_TID.X ;  /* 0x0000000000037919 */ /* 0x000e620000002100 */
[----:B------:R-:W2:Y:S06]  /*0050*/  LDCU.64 UR4, c[0x0][0x358] ;  /* 0x00006b00ff0477ac */ /* 0x000eac0008000a00 */
[----:B------:R-:W0:Y:S08]  /*0060*/  LDC R7, c[0x0][0x370] ;  /* 0x0000dc00ff077b82 */ /* 0x000e300000000800 */
[----:B------:R-:W3:Y:S01]  /*0070*/  LDC.64 R4, c[0x0][0x388] ;  /* 0x0000e200ff047b82 */ /* 0x000ee20000000a00 */
[----:B0-----:R-:W-:-:S04]  /*0080*/  IMAD R2, R2, R7, UR6 ;  /* 0x0000000602027e24 */ /* 0x001fc8000f8e0207 */
[----:B-1----:R-:W-:-:S04]  /*0090*/  IMAD R2, R2, UR7, R3 ;  /* 0x0000000702027c24 */ /* 0x002fc8000f8e0203 */
[----:B---3--:R-:W-:-:S05]  /*00a0*/  IMAD.WIDE R4, R2, 0x10, R4 ;  /* 0x0000001002047825 */ /* 0x008fca00078e0204 */
[----:B--2---:R-:W2:Y:S01]  /*00b0*/  LDG.E.128 R8, desc[UR4][R4.64] ;  /* 0x0000000404087981 */ /* 0x004ea2000c1e1d00 */
[----:B------:R-:W-:Y:S01]  /*00c0*/  IMAD.MOV.U32 R6, RZ, RZ, 0x1 ;  /* 0x00000001ff067424 */ /* 0x000fe200078e00ff */
[----:B------:R-:W-:Y:S01]  /*00d0*/  BSSY.RECONVERGENT B0, `(.L_x_72) ;  /* 0x0000019000007945 */ /* 0x000fe20003800200 */
[----:B--2---:R-:W-:Y:S02]  /*00e0*/  DADD R14, -RZ, |R8| ;  /* 0x00000000ff0e7229 */ /* 0x004fe40000000508 */
[--C-:B------:R-:W-:Y:S02]  /*00f0*/  DADD R16, -RZ, |R10|.reuse ;  /* 0x00000000ff107229 */ /* 0x100fe4000000050a */
[----:B------:R-:W-:-:S08]  /*0100*/  DSETP.GT.AND P0, PT, |R8|, |R10|, PT ;  /* 0x4000000a0800722a */ /* 0x000fd00003f04200 */
[----:B------:R-:W-:Y:S02]  /*0110*/  FSEL R21, R15, R17, P0 ;  /* 0x000000110f157208 */ /* 0x000fe40000000000 */
[----:B------:R-:W-:Y:S02]  /*0120*/  FSEL R20, R14, R16, P0 ;  /* 0x000000100e147208 */ /* 0x000fe40000000000 */
[----:B------:R-:W0:Y:S01]  /*0130*/  MUFU.RCP64H R7, R21 ;  /* 0x0000001500077308 */ /* 0x000e220000001800 */
[----:B------:R-:W-:Y:S02]  /*0140*/  FSEL R22, R16, R14, P0 ;  /* 0x0000000e10167208 */ /* 0x000fe40000000000 */
[----:B------:R-:W-:-:S04]  /*0150*/  FSEL R23, R17, R15, P0 ;  /* 0x0000000f11177208 */ /* 0x000fc80000000000 */
[----:B------:R-:W-:Y:S01]  /*0160*/  FSETP.GEU.AND P1, PT, |R23|, 6.5827683646048100446e-37, PT ;  /* 0x036000001700780b */ /* 0x000fe20003f2e200 */
        /* <DEDUP_REMOVED lines=11> */
[----:B------:R-:W-:-:S07]  /*0220*/  MOV R0, 0x240 ;  /* 0x0000024000007802 */ /* 0x000fce0000000f00 */
[----:B------:R-:W-:Y:S05]  /*0230*/  CALL.REL.NOINC `($__internal_7_$__cuda_sm20_div_rn_f64_full) ;  /* 0x00000008005c7944 */ /* 0x000fea0003c00000 */
[----:B------:R-:W-:Y:S02]  /*0240*/  IMAD.MOV.U32 R6, RZ, RZ, R14 ;  /* 0x000000ffff067224 */ /* 0x000fe400078e000e */
[----:B------:R-:W-:-:S07]  /*0250*/  IMAD.MOV.U32 R7, RZ, RZ, R15 ;  /* 0x000000ffff077224 */ /* 0x000fce00078e000f */
.L_x_73:
[----:B------:R-:W-:Y:S05]  /*0260*/  BSYNC.RECONVERGENT B0 ;  /* 0x0000000000007941 */ /* 0x000fea0003800200 */
.L_x_72:
[----:B------:R-:W-:Y:S01]  /*0270*/  DFMA R6, R6, R6, 1 ;  /* 0x3ff000000606742b */ /* 0x000fe20000000006 */
        /* <DEDUP_REMOVED lines=18> */
[----:B------:R-:W-:Y:S05]  /*03a0*/  CALL.REL.NOINC `($__internal_8_$__cuda_sm20_dsqrt_rn_f64_mediumpath_v1) ;  /* 0x0000000c006c7944 */ /* 0x000fea0003c00000 */
.L_x_75:
[----:B------:R-:W-:Y:S05]  /*03b0*/  BSYNC.RECONVERGENT B0 ;  /* 0x0000000000007941 */ /* 0x000fea0003800200 */
.L_x_74:
[----:B------:R-:W0:Y:S01]  /*03c0*/  LDC.64 R12, c[0x0][0x380] ;  /* 0x0000e000ff0c7b82 */ /* 0x000e220000000a00 */
[----:B------:R-:W-:Y:S01]  /*03d0*/  DSETP.MAX.AND P0, P1, R20, R22, PT ;  /* 0x000000161400722a */ /* 0x000fe2000390f000 */
[----:B------:R-:W-:Y:S01]  /*03e0*/  IMAD.MOV.U32 R0, RZ, RZ, R21 ;  /* 0x000000ffff007224 */ /* 0x000fe200078e0015 */
[----:B------:R-:W-:Y:S02]  /*03f0*/  DADD R8, |R8|, |R10| ;  /* 0x0000000008087229 */ /* 0x000fe4000000060a */
[----:B------:R-:W-:Y:S01]  /*0400*/  DMUL R14, R20, R14 ;  /* 0x0000000e140e7228 */ /* 0x000fe20000000000 */
[----:B------:R-:W-:Y:S01]  /*0410*/  UMOV UR6, 0xffffffff ;  /* 0xffffffff00067882 */ /* 0x000fe20000000000 */
[----:B------:R-:W-:Y:S01]  /*0420*/  UMOV UR7, 0x7fefffff ;  /* 0x7fefffff00077882 */ /* 0x000fe20000000000 */
[----:B------:R-:W1:Y:S01]  /*0430*/  LDC.64 R16, c[0x0][0x390] ;  /* 0x0000e400ff107b82 */ /* 0x000e620000000a00 */
[----:B0-----:R-:W-:-:S05]  /*0440*/  IMAD.WIDE R12, R2, 0x8, R12 ;  /* 0x00000008020c7825 */ /* 0x001fca00078e020c */
[----:B------:R-:W2:Y:S01]  /*0450*/  LDG.E.64 R6, desc[UR4][R12.64] ;  /* 0x000000040c067981 */ /* 0x000ea2000c1e1b00 */
[----:B------:R-:W-:Y:S01]  /*0460*/  FSEL R3, R0, R23, P0 ;  /* 0x0000001700037208 */ /* 0x000fe20000000000 */
[----:B------:R-:W-:Y:S01]  /*0470*/  IMAD.MOV.U32 R11, RZ, RZ, R22 ;  /* 0x000000ffff0b7224 */ /* 0x000fe200078e0016 */
[----:B------:R-:W-:Y:S01]  /*0480*/  @P1 LOP3.LUT R3, R23, 0x80000, RZ, 0xfc, !PT ;  /* 0x0008000017031812 */ /* 0x000fe200078efcff */
[----:B------:R-:W-:Y:S01]  /*0490*/  IMAD.MOV.U32 R0, RZ, RZ, R20 ;  /* 0x000000ffff007224 */ /* 0x000fe200078e0014 */
[----:B------:R-:W-:-:S04]  /*04a0*/  DSETP.NEU.AND P1, PT, R20, RZ, PT ;  /* 0x000000ff1400722a */ /* 0x000fc80003f2d000 */
[----:B------:R-:W-:Y:S01]  /*04b0*/  SEL R10, R0, R11, P0 ;  /* 0x0000000b000a7207 */ /* 0x000fe20000000000 */
[----:B------:R-:W-:Y:S01]  /*04c0*/  IMAD.MOV.U32 R11, RZ, RZ, R3 ;  /* 0x000000ffff0b7224 */ /* 0x000fe200078e0003 */
[----:B------:R-:W-:Y:S02]  /*04d0*/  FSEL R3, R8, R14, !P1 ;  /* 0x0000000e08037208 */ /* 0x000fe40004800000 */
[----:B------:R-:W-:-:S03]  /*04e0*/  FSEL R15, R9, R15, !P1 ;  /* 0x0000000f090f7208 */ /* 0x000fc60004800000 */
[----:B------:R-:W-:Y:S01]  /*04f0*/  DSETP.GT.AND P0, PT, R10, UR6, PT ;  /* 0x000000060a007e2a */ /* 0x000fe2000bf04000 */
[----:B-1----:R-:W-:-:S05]  /*0500*/  IMAD.WIDE R10, R2, 0x8, R16 ;  /* 0x00000008020a7825 */ /* 0x002fca00078e0210 */
[----:B------:R-:W-:Y:S02]  /*0510*/  FSEL R14, R8, R3, P0 ;  /* 0x00000003080e7208 */ /* 0x000fe40000000000 */
[----:B------:R-:W-:-:S06]  /*0520*/  FSEL R15, R9, R15, P0 ;  /* 0x0000000f090f7208 */ /* 0x000fcc0000000000 */
[----:B------:R-:W-:-:S06]  /*0530*/  DADD R22, -RZ, |R14| ;  /* 0x00000000ff167229 */ /* 0x000fcc000000050e */
[----:B------:R-:W0:Y:S01]  /*0540*/  MUFU.RCP64H R17, R23 ;  /* 0x0000001700117308 */ /* 0x000e220000001800 */
[----:B--2---:R-:W-:-:S08]  /*0550*/  DADD R6, -R14, R6 ;  /* 0x000000000e067229 */ /* 0x004fd00000000106 */
[----:B------:R-:W-:-:S07]  /*0560*/  DMUL R8, R6, R6 ;  /* 0x0000000606087228 */ /* 0x000fce0000000000 */
[----:B------:R1:W-:Y:S04]  /*0570*/  STG.E.64 desc[UR4][R10.64], R8 ;  /* 0x000000080a007986 */ /* 0x0003e8000c101b04 */
[----:B------:R-:W5:Y:S01]  /*0580*/  LDG.E.128 R4, desc[UR4][R4.64] ;  /* 0x0000000404047981 */ /* 0x000f62000c1e1d00 */
[----:B------:R-:W-:Y:S01]  /*0590*/  VIADD R16, R23, 0x300402 ;  /* 0x0030040217107836 */ /* 0x000fe20000000000 */
[----:B------:R-:W-:Y:S04]  /*05a0*/  BSSY.RECONVERGENT B0, `(.L_x_76) ;  /* 0x0000010000007945 */ /* 0x000fe80003800200 */
[----:B------:R-:W-:Y:S01]  /*05b0*/  FSETP.GEU.AND P0, PT, |R16|, 5.8789094863358348022e-39, PT ;  /* 0x004004021000780b */ /* 0x000fe20003f0e200 */
[----:B0-----:R-:W-:-:S08]  /*05c0*/  DFMA R18, -|R14|, R16, 1 ;  /* 0x3ff000000e12742b */ /* 0x001fd00000000310 */
[----:B------:R-:W-:-:S08]  /*05d0*/  DFMA R18, R18, R18, R18 ;  /* 0x000000121212722b */ /* 0x000fd00000000012 */
[----:B------:R-:W-:-:S08]  /*05e0*/  DFMA R18, R16, R18, R16 ;  /* 0x000000121012722b */ /* 0x000fd00000000010 */
[----:B------:R-:W-:-:S08]  /*05f0*/  DFMA R20, -|R14|, R18, 1 ;  /* 0x3ff000000e14742b */ /* 0x000fd00000000312 */
[----:B------:R-:W-:Y:S01]  /*0600*/  DFMA R16, R18, R20, R18 ;  /* 0x000000141210722b */ /* 0x000fe20000000012 */
[----:B-1----:R-:W-:Y:S10]  /*0610*/  @P0 BRA `(.L_x_77) ;  /* 0x0000000000200947 */ /* 0x002ff40003800000 */
[----:B------:R-:W-:Y:S01]  /*0620*/  LOP3.LUT R0, R23, 0x7fffffff, RZ, 0xc0, !PT ;  /* 0x7fffffff17007812 */ /* 0x000fe200078ec0ff */
[----:B------:R-:W-:Y:S01]  /*0630*/  IMAD.MOV.U32 R18, RZ, RZ, R22 ;  /* 0x000000ffff127224 */ /* 0x000fe200078e0016 */
[----:B------:R-:W-:Y:S01]  /*0640*/  MOV R20, 0x680 ;  /* 0x0000068000147802 */ /* 0x000fe20000000f00 */
[----:B------:R-:W-:Y:S02]  /*0650*/  IMAD.MOV.U32 R19, RZ, RZ, R23 ;  /* 0x000000ffff137224 */ /* 0x000fe400078e0017 */
[----:B------:R-:W-:-:S07]  /*0660*/  VIADD R0, R0, 0xfff00000 ;  /* 0xfff0000000007836 */ /* 0x000fce0000000000 */
[----:B-----5:R-:W-:Y:S05]  /*0670*/  CALL.REL.NOINC `($__internal_6_$__cuda_sm20_dblrcp_rn_slowpath_v3) ;  /* 0x0000000000ac7944 */ /* 0x020fea0003c00000 */
[----:B------:R-:W-:Y:S02]  /*0680*/  IMAD.MOV.U32 R16, RZ, RZ, R22 ;  /* 0x000000ffff107224 */ /* 0x000fe400078e0016 */
[----:B------:R-:W-:-:S07]  /*0690*/  IMAD.MOV.U32 R17, RZ, RZ, R23 ;  /* 0x000000ffff117224 */ /* 0x000fce00078e0017 */
.L_x_77:
[----:B------:R-:W-:Y:S05]  /*06a0*/  BSYNC.RECONVERGENT B0 ;  /* 0x0000000000007941 */ /* 0x000fea0003800200 */
.L_x_76:
[-C--:B------:R-:W-:Y:S01]  /*06b0*/  DMUL R8, RZ, R16.reuse ;  /* 0x00000010ff087228 */ /* 0x080fe20000000000 */
[----:B------:R-:W-:Y:S01]  /*06c0*/  BSSY.RECONVERGENT B0, `(.L_x_78) ;  /* 0x0000015000007945 */ /* 0x000fe20003800200 */
[----:B------:R-:W-:-:S06]  /*06d0*/  DMUL R14, R14, R16 ;  /* 0x000000100e0e7228 */ /* 0x000fcc0000000000 */
[----:B------:R-:W-:-:S08]  /*06e0*/  DMUL R18, R8, R8 ;  /* 0x0000000808127228 */ /* 0x000fd00000000000 */
[----:B------:R-:W-:-:S06]  /*06f0*/  DFMA R18, R14, R14, R18 ;  /* 0x0000000e0e12722b */ /* 0x000fcc0000000012 */
[----:B------:R-:W0:Y:S04]  /*0700*/  MUFU.RCP64H R21, R19 ;  /* 0x0000001300157308 */ /* 0x000e280000001800 */
[----:B------:R-:W-:-:S05]  /*0710*/  VIADD R20, R19, 0x300402 ;  /* 0x0030040213147836 */ /* 0x000fca0000000000 */
[----:B------:R-:W-:Y:S01]  /*0720*/  FSETP.GEU.AND P0, PT, |R20|, 5.8789094863358348022e-39, PT ;  /* 0x004004021400780b */ /* 0x000fe20003f0e200 */
[----:B0-----:R-:W-:-:S08]  /*0730*/  DFMA R10, -R18, R20, 1 ;  /* 0x3ff00000120a742b */ /* 0x001fd00000000114 */
[----:B------:R-:W-:-:S08]  /*0740*/  DFMA R10, R10, R10, R10 ;  /* 0x0000000a0a0a722b */ /* 0x000fd0000000000a */
[----:B------:R-:W-:Y:S02]  /*0750*/  DFMA R22, R20, R10, R20 ;  /* 0x0000000a1416722b */ /* 0x000fe40000000014 */
[-C--:B-----5:R-:W-:Y:S02]  /*0760*/  DMUL R10, R4, R16.reuse ;  /* 0x00000010040a7228 */ /* 0x0a0fe40000000000 */
[----:B------:R-:W-:-:S04]  /*0770*/  DMUL R16, R6, R16 ;  /* 0x0000001006107228 */ /* 0x000fc80000000000 */
[----:B------:R-:W-:-:S08]  /*0780*/  DFMA R24, -R18, R22, 1 ;  /* 0x3ff000001218742b */ /* 0x000fd00000000116 */
[----:B------:R-:W-:Y:S01]  /*0790*/  DFMA R20, R22, R24, R22 ;  /* 0x000000181614722b */ /* 0x000fe20000000016 */
[----:B------:R-:W-:Y:S10]  /*07a0*/  @P0 BRA `(.L_x_79) ;  /* 0x0000000000180947 */ /* 0x000ff40003800000 */
[----:B------:R-:W-:Y:S02]  /*07b0*/  LOP3.LUT R0, R19, 0x7fffffff, RZ, 0xc0, !PT ;  /* 0x7fffffff13007812 */ /* 0x000fe400078ec0ff */
[----:B------:R-:W-:-:S03]  /*07c0*/  MOV R20, 0x7f0 ;  /* 0x000007f000147802 */ /* 0x000fc60000000f00 */
[----:B------:R-:W-:-:S07]  /*07d0*/  VIADD R0, R0, 0xfff00000 ;  /* 0xfff0000000007836 */ /* 0x000fce0000000000 */
[----:B------:R-:W-:Y:S05]  /*07e0*/  CALL.REL.NOINC `($__internal_6_$__cuda_sm20_dblrcp_rn_slowpath_v3) ;  /* 0x0000000000507944 */ /* 0x000fea0003c00000 */
[----:B------:R-:W-:Y:S02]  /*07f0*/  IMAD.MOV.U32 R20, RZ, RZ, R22 ;  /* 0x000000ffff147224 */ /* 0x000fe400078e0016 */
[----:B------:R-:W-:-:S07]  /*0800*/  IMAD.MOV.U32 R21, RZ, RZ, R23 ;  /* 0x000000ffff157224 */ /* 0x000fce00078e0017 */
.L_x_79:
[----:B------:R-:W-:Y:S05]  /*0810*/  BSYNC.RECONVERGENT B0 ;  /* 0x0000000000007941 */ /* 0x000fea0003800200 */
.L_x_78:
[----:B------:R-:W2:Y:S01]  /*0820*/  LDG.E.64 R12, desc[UR4][R12.64] ;  /* 0x000000040c0c7981 */ /* 0x000ea2000c1e1b00 */
[-C--:B------:R-:W-:Y:S02]  /*0830*/  DMUL R18, R10, R8.reuse ;  /* 0x000000080a127228 */ /* 0x080fe40000000000 */
[----:B------:R-:W-:-:S06]  /*0840*/  DMUL R8, R16, R8 ;  /* 0x0000000810087228 */ /* 0x000fcc0000000000 */
[-C--:B------:R-:W-:Y:S02]  /*0850*/  DFMA R18, R16, R14.reuse, -R18 ;  /* 0x0000000e1012722b */ /* 0x080fe40000000812 */
[----:B------:R-:W-:Y:S01]  /*0860*/  DFMA R8, R10, R14, R8 ;  /* 0x0000000e0a08722b */ /* 0x000fe20000000008 */
[----:B------:R-:W0:Y:S05]  /*0870*/  LDC.64 R16, c[0x0][0x398] ;  /* 0x0000e600ff107b82 */ /* 0x000e2a0000000a00 */
[-C--:B------:R-:W-:Y:S02]  /*0880*/  DMUL R18, R18, R20.reuse ;  /* 0x0000001412127228 */ /* 0x080fe40000000000 */
[----:B------:R-:W-:-:S06]  /*0890*/  DMUL R8, R8, R20 ;  /* 0x0000001408087228 */ /* 0x000fcc0000000000 */
[----:B------:R-:W-:Y:S02]  /*08a0*/  DMUL R10, RZ, R18 ;  /* 0x00000012ff0a7228 */ /* 0x000fe40000000000 */
[----:B------:R-:W-:Y:S01]  /*08b0*/  DMUL R14, RZ, R8 ;  /* 0x00000008ff0e7228 */ /* 0x000fe20000000000 */
[----:B0-----:R-:W-:-:S05]  /*08c0*/  IMAD.WIDE R2, R2, 0x10, R16 ;  /* 0x0000001002027825 */ /* 0x001fca00078e0210 */
[-C--:B--2---:R-:W-:Y:S02]  /*08d0*/  DFMA R10, R8, R12.reuse, -R10 ;  /* 0x0000000c080a722b */ /* 0x084fe4000000080a */
[----:B------:R-:W-:-:S06]  /*08e0*/  DFMA R14, R18, R12, R14 ;  /* 0x0000000c120e722b */ /* 0x000fcc000000000e */
[----:B------:R-:W-:Y:S02]  /*08f0*/  DADD R4, -R4, R10 ;  /* 0x0000000004047229 */ /* 0x000fe4000000010a */
[----:B------:R-:W-:-:S07]  /*0900*/  DADD R6, -R6, R14 ;  /* 0x0000000006067229 */ /* 0x000fce000000010e */
[----:B------:R-:W-:Y:S01]  /*0910*/  STG.E.128 desc[UR4][R2.64], R4 ;  /* 0x0000000402007986 */ /* 0x000fe2000c101d04 */
[----:B------:R-:W-:Y:S05]  /*0920*/  EXIT ;  /* 0x000000000000794d */ /* 0x000fea0003800000 */
        .weak           $__internal_6_$__cuda_sm20_dblrcp_rn_slowpath_v3
        .type           $__internal_6_$__cuda_sm20_dblrcp_rn_slowpath_v3,@function
        .size           $__internal_6_$__cuda_sm20_dblrcp_rn_slowpath_v3,($__internal_7_$__cuda_sm20_div_rn_f64_full - $__internal_6_$__cuda_sm20_dblrcp_rn_slowpath_v3)
$__internal_6_$__cuda_sm20_dblrcp_rn_slowpath_v3:
[----:B------:R-:W-:Y:S01]  /*0930*/  DSETP.GTU.AND P0, PT, |R18|, +INF , PT ;  /* 0x7ff000001200742a */ /* 0x000fe20003f0c200 */
[----:B------:R-:W-:-:S13]  /*0940*/  BSSY.RECONVERGENT B1, `(.L_x_80) ;  /* 0x0000024000017945 */ /* 0x000fda0003800200 */
[----:B------:R-:W-:Y:S05]  /*0950*/  @P0 BRA `(.L_x_81) ;  /* 0x0000000000800947 */ /* 0x000fea0003800000 */
[----:B------:R-:W-:-:S04]  /*0960*/  LOP3.LUT R21, R19, 0x7fffffff, RZ, 0xc0, !PT ;  /* 0x7fffffff13157812 */ /* 0x000fc800078ec0ff */
[----:B------:R-:W-:-:S04]  /*0970*/  IADD3 R3, PT, PT, R21, -0x1, RZ ;  /* 0xffffffff15037810 */ /* 0x000fc80007ffe0ff */
[----:B------:R-:W-:-:S13]  /*0980*/  ISETP.GE.U32.AND P0, PT, R3, 0x7fefffff, PT ;  /* 0x7fefffff0300780c */ /* 0x000fda0003f06070 */
[----:B------:R-:W-:Y:S01]  /*0990*/  @P0 LOP3.LUT R23, R19, 0x7ff00000, RZ, 0x3c, !PT ;  /* 0x7ff0000013170812 */ /* 0x000fe200078e3cff */
[----:B------:R-:W-:Y:S01]  /*09a0*/  @P0 IMAD.MOV.U32 R22, RZ, RZ, RZ ;  /* 0x000000ffff160224 */ /* 0x000fe200078e00ff */
[----:B------:R-:W-:Y:S06]  /*09b0*/  @P0 BRA `(.L_x_82) ;  /* 0x0000000000700947 */ /* 0x000fec0003800000 */
[----:B------:R-:W-:-:S13]  /*09c0*/  ISETP.GE.U32.AND P0, PT, R21, 0x1000001, PT ;  /* 0x010000011500780c */ /* 0x000fda0003f06070 */
[----:B------:R-:W-:Y:S05]  /*09d0*/  @!P0 BRA `(.L_x_83) ;  /* 0x0000000000388947 */ /* 0x000fea0003800000 */
[----:B------:R-:W-:Y:S02]  /*09e0*/  VIADD R23, R19, 0xc0200000 ;  /* 0xc020000013177836 */ /* 0x000fe40000000000 */
[----:B------:R-:W-:Y:S02]  /*09f0*/  IMAD.MOV.U32 R22, RZ, RZ, R18 ;  /* 0x000000ffff167224 */ /* 0x000fe400078e0012 */
[----:B------:R-:W0:Y:S01]  /*0a00*/  MUFU.RCP64H R25, R23 ;  /* 0x0000001700197308 */ /* 0x000e220000001800 */
[----:B------:R-:W-:-:S06]  /*0a10*/  IMAD.MOV.U32 R24, RZ, RZ, R0 ;  /* 0x000000ffff187224 */ /* 0x000fcc00078e0000 */
[----:B0-----:R-:W-:-:S08]  /*0a20*/  DFMA R26, -R22, R24, 1 ;  /* 0x3ff00000161a742b */ /* 0x001fd00000000118 */
[----:B------:R-:W-:-:S08]  /*0a30*/  DFMA R26, R26, R26, R26 ;  /* 0x0000001a1a1a722b */ /* 0x000fd0000000001a */
[----:B------:R-:W-:-:S08]  /*0a40*/  DFMA R26, R24, R26, R24 ;  /* 0x0000001a181a722b */ /* 0x000fd00000000018 */
[----:B------:R-:W-:-:S08]  /*0a50*/  DFMA R24, -R22, R26, 1 ;  /* 0x3ff000001618742b */ /* 0x000fd0000000011a */
[----:B------:R-:W-:-:S08]  /*0a60*/  DFMA R24, R26, R24, R26 ;  /* 0x000000181a18722b */ /* 0x000fd0000000001a */
[----:B------:R-:W-:-:S08]  /*0a70*/  DMUL R24, R24, 2.2250738585072013831e-308 ;  /* 0x0010000018187828 */ /* 0x000fd00000000000 */
[----:B------:R-:W-:-:S08]  /*0a80*/  DFMA R18, -R18, R24, 1 ;  /* 0x3ff000001212742b */ /* 0x000fd00000000118 */
[----:B------:R-:W-:-:S08]  /*0a90*/  DFMA R18, R18, R18, R18 ;  /* 0x000000121212722b */ /* 0x000fd00000000012 */
[----:B------:R-:W-:Y:S01]  /*0aa0*/  DFMA R22, R24, R18, R24 ;  /* 0x000000121816722b */ /* 0x000fe20000000018 */
[----:B------:R-:W-:Y:S10]  /*0ab0*/  BRA `(.L_x_82) ;  /* 0x0000000000307947 */ /* 0x000ff40003800000 */
.L_x_83:
        /* <DEDUP_REMOVED lines=10> */
.L_x_81:
[----:B------:R-:W-:Y:S01]  /*0b60*/  LOP3.LUT R23, R19, 0x80000, RZ, 0xfc, !PT ;  /* 0x0008000013177812 */ /* 0x000fe200078efcff */
[----:B------:R-:W-:-:S07]  /*0b70*/  IMAD.MOV.U32 R22, RZ, RZ, R18 ;  /* 0x000000ffff167224 */ /* 0x000fce00078e0012 */
.L_x_82:
[----:B------:R-:W-:Y:S05]  /*0b80*/  BSYNC.RECONVERGENT B1 ;  /* 0x0000000000017941 */ /* 0x000fea0003800200 */
.L_x_80:
[----:B------:R-:W-:-:S04]  /*0b90*/  IMAD.MOV.U32 R21, RZ, RZ, 0x0 ;  /* 0x00000000ff157424 */ /* 0x000fc800078e00ff */
[----:B------:R-:W-:Y:S05]  /*0ba0*/  RET.REL.NODEC R20 `(_Z10get_E_GwkjPdP7double2S_S1_) ;  /* 0xfffffff414147950 */ /* 0x000fea0003c3ffff */
        .weak           $__internal_7_$__cuda_sm20_div_rn_f64_full
        .type           $__internal_7_$__cuda_sm20_div_rn_f64_full,@function
        .size           $__internal_7_$__cuda_sm20_div_rn_f64_full,($__internal_8_$__cuda_sm20_dsqrt_rn_f64_mediumpath_v1 - $__internal_7_$__cuda_sm20_div_rn_f64_full)
$__internal_7_$__cuda_sm20_div_rn_f64_full:
[----:B------:R-:W-:Y:S01]  /*0bb0*/  FSETP.GEU.AND P2, PT, |R23|, 1.469367938527859385e-39, PT ;  /* 0x001000001700780b */ /* 0x000fe20003f4e200 */
[----:B------:R-:W-:Y:S01]  /*0bc0*/  IMAD.MOV.U32 R24, RZ, RZ, 0x1ca00000 ;  /* 0x1ca00000ff187424 */ /* 0x000fe200078e00ff */
[C---:B------:R-:W-:Y:S01]  /*0bd0*/  FSETP.GEU.AND P0, PT, |R21|.reuse, 1.469367938527859385e-39, PT ;  /* 0x001000001500780b */ /* 0x040fe20003f0e200 */
[----:B------:R-:W-:Y:S01]  /*0be0*/  IMAD.MOV.U32 R14, RZ, RZ, 0x1 ;  /* 0x00000001ff0e7424 */ /* 0x000fe200078e00ff */
[----:B------:R-:W-:Y:S01]  /*0bf0*/  LOP3.LUT R6, R21, 0x800fffff, RZ, 0xc0, !PT ;  /* 0x800fffff15067812 */ /* 0x000fe200078ec0ff */
[----:B------:R-:W-:Y:S01]  /*0c00*/  BSSY.RECONVERGENT B1, `(.L_x_84) ;  /* 0x0000052000017945 */ /* 0x000fe20003800200 */
[----:B------:R-:W-:Y:S02]  /*0c10*/  LOP3.LUT R3, R23, 0x7ff00000, RZ, 0xc0, !PT ;  /* 0x7ff0000017037812 */ /* 0x000fe400078ec0ff */
[----:B------:R-:W-:Y:S01]  /*0c20*/  LOP3.LUT R7, R6, 0x3ff00000, RZ, 0xfc, !PT ;  /* 0x3ff0000006077812 */ /* 0x000fe200078efcff */
[----:B------:R-:W-:Y:S01]  /*0c30*/  IMAD.MOV.U32 R6, RZ, RZ, R20 ;  /* 0x000000ffff067224 */ /* 0x000fe200078e0014 */
[----:B------:R-:W-:-:S03]  /*0c40*/  LOP3.LUT R26, R21, 0x7ff00000, RZ, 0xc0, !PT ;  /* 0x7ff00000151a7812 */ /* 0x000fc600078ec0ff */
[----:B------:R-:W-:Y:S01]  /*0c50*/  @!P2 LOP3.LUT R12, R21, 0x7ff00000, RZ, 0xc0, !PT ;  /* 0x7ff00000150ca812 */ /* 0x000fe200078ec0ff */
[----:B------:R-:W-:Y:S01]  /*0c60*/  @!P2 IMAD.MOV.U32 R16, RZ, RZ, RZ ;  /* 0x000000ffff10a224 */ /* 0x000fe200078e00ff */
[----:B------:R-:W-:Y:S01]  /*0c70*/  @!P0 DMUL R6, R20, 8.98846567431157953865e+307 ;  /* 0x7fe0000014068828 */ /* 0x000fe20000000000 */
[C---:B------:R-:W-:Y:S02]  /*0c80*/  ISETP.GE.U32.AND P1, PT, R3.reuse, R26, PT ;  /* 0x0000001a0300720c */ /* 0x040fe40003f26070 */
[----:B------:R-:W-:Y:S01]  /*0c90*/  @!P2 ISETP.GE.U32.AND P3, PT, R3, R12, PT ;  /* 0x0000000c0300a20c */ /* 0x000fe20003f66070 */
[----:B------:R-:W-:Y:S01]  /*0ca0*/  IMAD.MOV.U32 R12, RZ, RZ, R22 ;  /* 0x000000ffff0c7224 */ /* 0x000fe200078e0016 */
[C---:B------:R-:W-:Y:S01]  /*0cb0*/  SEL R13, R24.reuse, 0x63400000, !P1 ;  /* 0x63400000180d7807 */ /* 0x040fe20004800000 */
[----:B------:R-:W0:Y:S01]  /*0cc0*/  MUFU.RCP64H R15, R7 ;  /* 0x00000007000f7308 */ /* 0x000e220000001800 */
        /* <DEDUP_REMOVED lines=23> */
[----:B------:R-:W-:Y:S01]  /*0e40*/  ISETP.GE.U32.AND P0, PT, R3, R16, PT ;  /* 0x000000100300720c */ /* 0x000fe20003f06070 */
[----:B------:R-:W-:Y:S01]  /*0e50*/  IMAD.MOV.U32 R16, RZ, RZ, RZ ;  /* 0x000000ffff107224 */ /* 0x000fe200078e00ff */
[----:B------:R-:W-:Y:S02]  /*0e60*/  VIMNMX R3, PT, PT, R14, 0x46a00000, PT ;  /* 0x46a000000e037848 */ /* 0x000fe40003fe0100 */
[----:B------:R-:W-:-:S04]  /*0e70*/  SEL R24, R24, 0x63400000, !P0 ;  /* 0x6340000018187807 */ /* 0x000fc80004000000 */
[----:B------:R-:W-:-:S05]  /*0e80*/  IADD3 R3, PT, PT, -R24, R3, RZ ;  /* 0x0000000318037210 */ /* 0x000fca0007ffe1ff */
        /* <DEDUP_REMOVED lines=20> */
.L_x_85:
        /* <DEDUP_REMOVED lines=16> */
.L_x_88:
[----:B------:R-:W-:Y:S01]  /*10d0*/  LOP3.LUT R15, R21, 0x80000, RZ, 0xfc, !PT ;  /* 0x00080000150f7812 */ /* 0x000fe200078efcff */
[----:B------:R-:W-:Y:S01]  /*10e0*/  IMAD.MOV.U32 R14, RZ, RZ, R20 ;  /* 0x000000ffff0e7224 */ /* 0x000fe200078e0014 */
[----:B------:R-:W-:Y:S06]  /*10f0*/  BRA `(.L_x_86) ;  /* 0x0000000000087947 */ /* 0x000fec0003800000 */
.L_x_87:
[----:B------:R-:W-:Y:S01]  /*1100*/  LOP3.LUT R15, R23, 0x80000, RZ, 0xfc, !PT ;  /* 0x00080000170f7812 */ /* 0x000fe200078efcff */
[----:B------:R-:W-:-:S07]  /*1110*/  IMAD.MOV.U32 R14, RZ, RZ, R22 ;  /* 0x000000ffff0e7224 */ /* 0x000fce00078e0016 */
.L_x_86:
[----:B------:R-:W-:Y:S05]  /*1120*/  BSYNC.RECONVERGENT B1 ;  /* 0x0000000000017941 */ /* 0x000fea0003800200 */
.L_x_84:
[----:B------:R-:W-:Y:S02]  /*1130*/  IMAD.MOV.U32 R6, RZ, RZ, R0 ;  /* 0x000000ffff067224 */ /* 0x000fe400078e0000 */
[----:B------:R-:W-:-:S04]  /*1140*/  IMAD.MOV.U32 R7, RZ, RZ, 0x0 ;  /* 0x00000000ff077424 */ /* 0x000fc800078e00ff */
[----:B------:R-:W-:Y:S05]  /*1150*/  RET.REL.NODEC R6 `(_Z10get_E_GwkjPdP7double2S_S1_) ;  /* 0xffffffec06a87950 */ /* 0x000fea0003c3ffff */
        .weak           $__internal_8_$__cuda_sm20_dsqrt_rn_f64_mediumpath_v1
        .type           $__internal_8_$__cuda_sm20_dsqrt_rn_f64_mediumpath_v1,@function
        .size           $__internal_8_$__cuda_sm20_dsqrt_rn_f64_mediumpath_v1,(.L_x_115 - $__internal_8_$__cuda_sm20_dsqrt_rn_f64_mediumpath_v1)
$__internal_8_$__cuda_sm20_dsqrt_rn_f64_mediumpath_v1:
[----:B------:R-:W-:Y:S01]  /*1160*/  ISETP.GE.U32.AND P0, PT, R12, -0x3400000, PT ;  /* 0xfcc000000c00780c */ /* 0x000fe20003f06070 */
[----:B------:R-:W-:Y:S01]  /*1170*/  BSSY.RECONVERGENT B1, `(.L_x_89) ;  /* 0x0000026000017945 */ /* 0x000fe20003800200 */
[----:B------:R-:W-:Y:S01]  /*1180*/  IMAD.MOV.U32 R24, RZ, RZ, R26 ;  /* 0x000000ffff187224 */ /* 0x000fe200078e001a */
[----:B------:R-:W-:Y:S01]  /*1190*/  MOV R12, R18 ;  /* 0x00000012000c7202 */ /* 0x000fe20000000f00 */
[----:B------:R-:W-:-:S09]  /*11a0*/  IMAD.MOV.U32 R13, RZ, RZ, R19 ;  /* 0x000000ffff0d7224 */ /* 0x000fd200078e0013 */
[----:B------:R-:W-:Y:S05]  /*11b0*/  @!P0 BRA `(.L_x_90) ;  /* 0x0000000000208947 */ /* 0x000fea0003800000 */
[----:B------:R-:W-:-:S10]  /*11c0*/  DFMA.RM R12, R12, R24, R16 ;  /* 0x000000180c0c722b */ /* 0x000fd40000004010 */
[----:B------:R-:W-:-:S05]  /*11d0*/  IADD3 R14, P0, PT, R12, 0x1, RZ ;  /* 0x000000010c0e7810 */ /* 0x000fca0007f1e0ff */
[----:B------:R-:W-:-:S06]  /*11e0*/  IMAD.X R15, RZ, RZ, R13, P0 ;  /* 0x000000ffff0f7224 */ /* 0x000fcc00000e060d */
[----:B------:R-:W-:-:S08]  /*11f0*/  DFMA.RP R6, -R12, R14, R6 ;  /* 0x0000000e0c06722b */ /* 0x000fd00000008106 */
[----:B------:R-:W-:-:S06]  /*1200*/  DSETP.GT.AND P0, PT, R6, RZ, PT ;  /* 0x000000ff0600722a */ /* 0x000fcc0003f04000 */
[----:B------:R-:W-:Y:S02]  /*1210*/  FSEL R12, R14, R12, P0 ;  /* 0x0000000c0e0c7208 */ /* 0x000fe40000000000 */
[----:B------:R-:W-:Y:S01]  /*1220*/  FSEL R13, R15, R13, P0 ;  /* 0x0000000d0f0d7208 */ /* 0x000fe20000000000 */
[----:B------:R-:W-:Y:S06]  /*1230*/  BRA `(.L_x_91) ;  /* 0x0000000000647947 */ /* 0x000fec0003800000 */
.L_x_90:
        /* <DEDUP_REMOVED lines=9> */
[----:B------:R-:W-:Y:S02]  /*12d0*/  IMAD.MOV.U32 R12, RZ, RZ, RZ ;  /* 0x000000ffff0c7224 */ /* 0x000fe400078e00ff */
[----:B------:R-:W-:Y:S02]  /*12e0*/  IMAD.MOV.U32 R16, RZ, RZ, 0x0 ;  /* 0x00000000ff107424 */ /* 0x000fe400078e00ff */
[----:B------:R-:W-:Y:S01]  /*12f0*/  IMAD.MOV.U32 R17, RZ, RZ, 0x3fd80000 ;  /* 0x3fd80000ff117424 */ /* 0x000fe200078e00ff */
[----:B------:R-:W0:Y:S02]  /*1300*/  MUFU.RSQ64H R13, R7 ;  /* 0x00000007000d7308 */ /* 0x000e240000001c00 */
        /* <DEDUP_REMOVED lines=11> */
.L_x_92:
[----:B------:R-:W-:-:S11]  /*13c0*/  DADD R12, R6, R6 ;  /* 0x00000000060c7229 */ /* 0x000fd60000000006 */
.L_x_91:
[----:B------:R-:W-:Y:S05]  /*13d0*/  BSYNC.RECONVERGENT B1 ;  /* 0x0000000000017941 */ /* 0x000fea0003800200 */
.L_x_89:
[----:B------:R-:W-:Y:S02]  /*13e0*/  IMAD.MOV.U32 R6, RZ, RZ, R0 ;  /* 0x000000ffff067224 */ /* 0x000fe400078e0000 */
[----:B------:R-:W-:Y:S02]  /*13f0*/  IMAD.MOV.U32 R7, RZ, RZ, 0x0 ;  /* 0x00000000ff077424 */ /* 0x000fe400078e00ff */
[----:B------:R-:W-:Y:S02]  /*1400*/  IMAD.MOV.U32 R14, RZ, RZ, R12 ;  /* 0x000000ffff0e7224 */ /* 0x000fe400078e000c */
[----:B------:R-:W-:Y:S01]  /*1410*/  IMAD.MOV.U32 R15, RZ, RZ, R13 ;  /* 0x000000ffff0f7224 */ /* 0x000fe200078e000d */
[----:B------:R-:W-:Y:S06]  /*1420*/  RET.REL.NODEC R6 `(_Z10get_E_GwkjPdP7double2S_S1_) ;  /* 0xffffffe806f47950 */ /* 0x000fec0003c3ffff */
.L_x_93:
        /* <DEDUP_REMOVED lines=13> */
.L_x_115:


//--------------------- .text._Z17mult_complex_1tonP7double2S0_S0_ --------------------------
	.section	.text._Z17mult_complex_1tonP7double2S0_S0_,"ax",@progbits
	.align	128
        .global         _Z17mult_complex_1tonP7double2S0_S0_
        .type           _Z17mult_complex_1tonP7double2S0_S0_,@function
        .size           _Z17mult_complex_1tonP7double2S0_S0_,(.L_x_126 - _Z17mult_complex_1tonP7double2S0_S0_)
        .other          _Z17mult_complex_1tonP7double2S0_S0_,@"STO_CUDA_ENTRY STV_DEFAULT"
_Z17mult_complex_1tonP7double2S0_S0_:
.text._Z17mult_complex_1tonP7double2S0_S0_:
[----:B------:R-:W-:Y:S01]  /*0000*/  LDC R1, c[0x0][0x37c] ;  /* 0x0000df00ff017b82 */ /* 0x000fe20000000800 */
[----:B------:R-:W0:Y:S07]  /*0010*/  S2R R3, SR_TID.X ;  /* 0x0000000000037919 */ /* 0x000e2e0000002100 */
[----:B------:R-:W0:Y:S01]  /*0020*/  S2UR UR6, SR_CTAID.X ;  /* 0x00000000000679c3 */ /* 0x000e220000002500 */
[----:B------:R-:W1:Y:S07]  /*0030*/  LDCU.64 UR4, c[0x0][0x358] ;  /* 0x00006b00ff0477ac */ /* 0x000e6e0008000a00 */
[----:B------:R-:W0:Y:S01]  /*0040*/  LDC R0, c[0x0][0x360] ;  /* 0x0000d800ff007b82 */ /* 0x000e220000000800 */
[----:B------:R-:W2:Y:S07]  /*0050*/  LDCU UR8, c[0x0][0x370] ;  /* 0x00006e00ff0877ac */ /* 0x000eae0008000800 */
[----:B------:R-:W3:Y:S08]  /*0060*/  S2UR UR7, SR_CTAID.Y ;  /* 0x00000000000779c3 */ /* 0x000ef00000002600 */
[----:B------:R-:W4:Y:S08]  /*0070*/  LDC.64 R4, c[0x0][0x380] ;  /* 0x0000e000ff047b82 */ /* 0x000f300000000a00 */
[----:B------:R-:W5:Y:S01]  /*0080*/  LDC.64 R8, c[0x0][0x388] ;  /* 0x0000e200ff087b82 */ /* 0x000f620000000a00 */
[----:B0-----:R-:W-:-:S02]  /*0090*/  IMAD R3, R0, UR6, R3 ;  /* 0x0000000600037c24 */ /* 0x001fc4000f8e0203 */
[----:B---3--:R-:W-:-:S05]  /*00a0*/  IMAD R0, R0, UR7, RZ ;  /* 0x0000000700007c24 */ /* 0x008fca000f8e02ff */
[----:B------:R-:W0:Y:S01]  /*00b0*/  LDC.64 R16, c[0x0][0x390] ;  /* 0x0000e400ff107b82 */ /* 0x000e220000000a00 */
[----:B--2---:R-:W-:Y:S02]  /*00c0*/  IMAD R19, R0, UR8, R3 ;  /* 0x0000000800137c24 */ /* 0x004fe4000f8e0203 */
[----:B----4-:R-:W-:-:S06]  /*00d0*/  IMAD.WIDE R4, R3, 0x10, R4 ;  /* 0x0000001003047825 */ /* 0x010fcc00078e0204 */
[----:B-1----:R-:W2:Y:S01]  /*00e0*/  LDG.E.128 R4, desc[UR4][R4.64] ;  /* 0x0000000404047981 */ /* 0x002ea2000c1e1d00 */
[----:B-----5:R-:W-:-:S06]  /*00f0*/  IMAD.WIDE R8, R19, 0x10, R8 ;  /* 0x0000001013087825 */ /* 0x020fcc00078e0208 */
[----:B------:R-:W2:Y:S02]  /*0100*/  LDG.E.128 R8, desc[UR4][R8.64] ;  /* 0x0000000408087981 */ /* 0x000ea4000c1e1d00 */
[-C--:B--2---:R-:W-:Y:S02]  /*0110*/  DMUL R2, R6, R10.reuse ;  /* 0x0000000a06027228 */ /* 0x084fe40000000000 */
[----:B------:R-:W-:-:S06]  /*0120*/  DMUL R14, R4, R10 ;  /* 0x0000000a040e7228 */ /* 0x000fcc0000000000 */
[-C--:B------:R-:W-:Y:S02]  /*0130*/  DFMA R12, R4, R8.reuse, -R2 ;  /* 0x00000008040c722b */ /* 0x080fe40000000802 */
[----:B------:R-:W-:Y:S01]  /*0140*/  DFMA R14, R6, R8, R14 ;  /* 0x00000008060e722b */ /* 0x000fe2000000000e */
[----:B0-----:R-:W-:-:S06]  /*0150*/  IMAD.WIDE R2, R19, 0x10, R16 ;  /* 0x0000001013027825 */ /* 0x001fcc00078e0210 */
[----:B------:R-:W-:Y:S01]  /*0160*/  STG.E.128 desc[UR4][R2.64], R12 ;  /* 0x0000000c02007986 */ /* 0x000fe2000c101d04 */
[----:B------:R-:W-:Y:S05]  /*0170*/  EXIT ;  /* 0x000000000000794d */ /* 0x000fea0003800000 */
.L_x_94:
        /* <DEDUP_REMOVED lines=16> */
.L_x_126:


//--------------------- .text._Z17mult_complex_1to1P7double2S0_S0_ --------------------------
	.section	.text._Z17mult_complex_1to1P7double2S0_S0_,"ax",@progbits
	.align	128
        .global         _Z17mult_complex_1to1P7double2S0_S0_
        .type           _Z17mult_complex_1to1P7double2S0_S0_,@function
        .size           _Z17mult_complex_1to1P7double2S0_S0_,(.L_x_127 - _Z17mult_complex_1to1P7double2S0_S0_)
        .other          _Z17mult_complex_1to1P7double2S0_S0_,@"STO_CUDA_ENTRY STV_DEFAULT"
_Z17mult_complex_1to1P7double2S0_S0_:
.text._Z17mult_complex_1to1P7double2S0_S0_:
[----:B------:R-:W-:Y:S01]  /*0000*/  LDC R1, c[0x0][0x37c] ;  /* 0x0000df00ff017b82 */ /* 0x000fe20000000800 */
[----:B------:R-:W0:Y:S01]  /*0010*/  S2R R0, SR_CTAID.Y ;  /* 0x0000000000007919 */ /* 0x000e220000002600 */
[----:B------:R-:W1:Y:S06]  /*0020*/  LDCU UR7, c[0x0][0x360] ;  /* 0x00006c00ff0777ac */ /* 0x000e6c0008000800 */
[----:B------:R-:W0:Y:S01]  /*0030*/  S2UR UR6, SR_CTAID.X ;  /* 0x00000000000679c3 */ /* 0x000e220000002500 */
[----:B------:R-:W1:Y:S01]  /*0040*/  S2R R19, SR_TID.X ;  /* 0x0000000000137919 */ /* 0x000e620000002100 */
[----:B------:R-:W2:Y:S06]  /*0050*/  LDCU.64 UR4, c[0x0][0x358] ;  /* 0x00006b00ff0477ac */ /* 0x000eac0008000a00 */
[----:B------:R-:W0:Y:S08]  /*0060*/  LDC R3, c[0x0][0x370] ;  /* 0x0000dc00ff037b82 */ /* 0x000e300000000800 */
[----:B------:R-:W3:Y:S08]  /*0070*/  LDC.64 R4, c[0x0][0x380] ;  /* 0x0000e000ff047b82 */ /* 0x000ef00000000a00 */
[----:B------:R-:W4:Y:S01]  /*0080*/  LDC.64 R8, c[0x0][0x388] ;  /* 0x0000e200ff087b82 */ /* 0x000f220000000a00 */
[----:B0-----:R-:W-:-:S07]  /*0090*/  IMAD R0, R0, R3, UR6 ;  /* 0x0000000600007e24 */ /* 0x001fce000f8e0203 */
[----:B------:R-:W0:Y:S01]  /*00a0*/  LDC.64 R16, c[0x0][0x390] ;  /* 0x0000e400ff107b82 */ /* 0x000e220000000a00 */
[----:B-1----:R-:W-:-:S04]  /*00b0*/  IMAD R19, R0, UR7, R19 ;  /* 0x0000000700137c24 */ /* 0x002fc8000f8e0213 */
[----:B---3--:R-:W-:-:S06]  /*00c0*/  IMAD.WIDE R4, R19, 0x10, R4 ;  /* 0x0000001013047825 */ /* 0x008fcc00078e0204 */
[----:B--2---:R-:W2:Y:S01]  /*00d0*/  LDG.E.128 R4, desc[UR4][R4.64] ;  /* 0x0000000404047981 */ /* 0x004ea2000c1e1d00 */
[----:B----4-:R-:W-:-:S06]  /*00e0*/  IMAD.WIDE R8, R19, 0x10, R8 ;  /* 0x0000001013087825 */ /* 0x010fcc00078e0208 */
        /* <DEDUP_REMOVED lines=8> */
.L_x_95:
        /* <DEDUP_REMOVED lines=9> */
.L_x_127:


//--------------------- .text._Z6get_GjPdS_P7double2 --------------------------
	.section	.text._Z6get_GjPdS_P7double2,"ax",@progbits
	.align	128
        .global         _Z6get_GjPdS_P7double2
        .type           _Z6get_GjPdS_P7double2,@function
        .size           _Z6get_GjPdS_P7double2,(.L_x_116 - _Z6get_GjPdS_P7double2)
        .other          _Z6get_GjPdS_P7double2,@"STO_CUDA_ENTRY STV_DEFAULT"
_Z6get_GjPdS_P7double2:
.text._Z6get_GjPdS_P7double2:
[----:B------:R-:W0:Y:S01]  /*0000*/  LDC R1, c[0x0][0x37c] ;  /* 0x0000df00ff017b82 */ /* 0x000e220000000800 */
[----:B------:R-:W1:Y:S07]  /*0010*/  S2R R12, SR_TID.X ;  /* 0x00000000000c7919 */ /* 0x000e6e0000002100 */
[----:B------:R-:W1:Y:S01]  /*0020*/  S2UR UR6, SR_CTAID.X ;  /* 0x00000000000679c3 */ /* 0x000e620000002500 */
[----:B------:R-:W2:Y:S01]  /*0030*/  LDCU.64 UR4, c[0x0][0x358] ;  /* 0x00006b00ff0477ac */ /* 0x000ea20008000a00 */
[----:B0-----:R-:W-:-:S06]  /*0040*/  VIADD R1, R1, 0xffffffd8 ;  /* 0xffffffd801017836 */ /* 0x001fcc0000000000 */
[----:B------:R-:W1:Y:S08]  /*0050*/  LDC R3, c[0x0][0x360] ;  /* 0x0000d800ff037b82 */ /* 0x000e700000000800 */
[----:B------:R-:W0:Y:S01]  /*0060*/  LDC.64 R16, c[0x0][0x388] ;  /* 0x0000e200ff107b82 */ /* 0x000e220000000a00 */
[----:B-1----:R-:W-:-:S04]  /*0070*/  IMAD R12, R3, UR6, R12 ;  /* 0x00000006030c7c24 */ /* 0x002fc8000f8e020c */
[----:B0-----:R-:W-:-:S06]  /*0080*/  IMAD.WIDE R16, R12, 0x8, R16 ;  /* 0x000000080c107825 */ /* 0x001fcc00078e0210 */
[----:B--2---:R-:W2:Y:S01]  /*0090*/  LDG.E.64 R16, desc[UR4][R16.64] ;  /* 0x0000000410107981 */ /* 0x004ea2000c1e1b00 */
[----:B------:R-:W-:Y:S01]  /*00a0*/  BSSY.RECONVERGENT B0, `(.L_x_96) ;  /* 0x0000017000007945 */ /* 0x000fe20003800200 */
[----:B--2---:R-:W-:-:S14]  /*00b0*/  DSETP.NEU.AND P0, PT, |R16|, +INF , PT ;  /* 0x7ff000001000742a */ /* 0x004fdc0003f0d200 */
[----:B------:R-:W-:Y:S01]  /*00c0*/  @!P0 DMUL R6, RZ, R16 ;  /* 0x00000010ff068228 */ /* 0x000fe20000000000 */
[----:B------:R-:W-:Y:S01]  /*00d0*/  @!P0 IMAD.MOV.U32 R0, RZ, RZ, RZ ;  /* 0x000000ffff008224 */ /* 0x000fe200078e00ff */
[----:B------:R-:W-:Y:S09]  /*00e0*/  @!P0 BRA `(.L_x_97) ;  /* 0x0000000000488947 */ /* 0x000ff20003800000 */
[----:B------:R-:W-:Y:S01]  /*00f0*/  UMOV UR6, 0x6dc9c883 ;  /* 0x6dc9c88300067882 */ /* 0x000fe20000000000 */
[----:B------:R-:W-:Y:S01]  /*0100*/  UMOV UR7, 0x3fe45f30 ;  /* 0x3fe45f3000077882 */ /* 0x000fe20000000000 */
[C---:B------:R-:W-:Y:S02]  /*0110*/  DSETP.GE.AND P0, PT, |R16|.reuse, 2.14748364800000000000e+09, PT ;  /* 0x41e000001000742a */ /* 0x040fe40003f06200 */
[----:B------:R-:W-:Y:S01]  /*0120*/  DMUL R2, R16, UR6 ;  /* 0x0000000610027c28 */ /* 0x000fe20008000000 */
[----:B------:R-:W-:Y:S01]  /*0130*/  UMOV UR6, 0x54442d18 ;  /* 0x54442d1800067882 */ /* 0x000fe20000000000 */
[----:B------:R-:W-:-:S04]  /*0140*/  UMOV UR7, 0x3ff921fb ;  /* 0x3ff921fb00077882 */ /* 0x000fc80000000000 */
[----:B------:R-:W0:Y:S08]  /*0150*/  F2I.F64 R0, R2 ;  /* 0x0000000200007311 */ /* 0x000e300000301100 */
[----:B0-----:R-:W0:Y:S02]  /*0160*/  I2F.F64 R6, R0 ;  /* 0x0000000000067312 */ /* 0x001e240000201c00 */
[----:B0-----:R-:W-:Y:S01]  /*0170*/  DFMA R4, R6, -UR6, R16 ;  /* 0x8000000606047c2b */ /* 0x001fe20008000010 */
[----:B------:R-:W-:Y:S01]  /*0180*/  UMOV UR6, 0x33145c00 ;  /* 0x33145c0000067882 */ /* 0x000fe20000000000 */
[----:B------:R-:W-:-:S06]  /*0190*/  UMOV UR7, 0x3c91a626 ;  /* 0x3c91a62600077882 */ /* 0x000fcc0000000000 */
[----:B------:R-:W-:Y:S01]  /*01a0*/  DFMA R4, R6, -UR6, R4 ;  /* 0x8000000606047c2b */ /* 0x000fe20008000004 */
[----:B------:R-:W-:Y:S01]  /*01b0*/  UMOV UR6, 0x252049c0 ;  /* 0x252049c000067882 */ /* 0x000fe20000000000 */
[----:B------:R-:W-:-:S06]  /*01c0*/  UMOV UR7, 0x397b839a ;  /* 0x397b839a00077882 */ /* 0x000fcc0000000000 */
[----:B------:R-:W-:Y:S01]  /*01d0*/  DFMA R6, R6, -UR6, R4 ;  /* 0x8000000606067c2b */ /* 0x000fe20008000004 */
[----:B------:R-:W-:Y:S10]  /*01e0*/  @!P0 BRA `(.L_x_97) ;  /* 0x0000000000088947 */ /* 0x000ff40003800000 */
[----:B------:R-:W-:-:S07]  /*01f0*/  MOV R10, 0x210 ;  /* 0x00000210000a7802 */ /* 0x000fce0000000f00 */
[----:B------:R-:W-:Y:S05]  /*0200*/  CALL.REL.NOINC `($_Z6get_GjPdS_P7double2$__internal_trig_reduction_slowpathd) ;  /* 0x0000000000fc7944 */ /* 0x000fea0003c00000 */
.L_x_97:
[----:B------:R-:W-:Y:S05]  /*0210*/  BSYNC.RECONVERGENT B0 ;  /* 0x0000000000007941 */ /* 0x000fea0003800200 */
.L_x_96:
[----:B------:R-:W0:Y:S02]  /*0220*/  LDC.64 R4, c[0x0][0x380] ;  /* 0x0000e000ff047b82 */ /* 0x000e240000000a00 */
[----:B0-----:R-:W-:-:S05]  /*0230*/  IMAD.WIDE R4, R12, 0x8, R4 ;  /* 0x000000080c047825 */ /* 0x001fca00078e0204 */
[----:B------:R-:W2:Y:S01]  /*0240*/  LDG.E.64 R2, desc[UR4][R4.64] ;  /* 0x0000000404027981 */ /* 0x000ea2000c1e1b00 */
[----:B------:R-:W-:Y:S01]  /*0250*/  DMUL R8, R6, R6 ;  /* 0x0000000606087228 */ /* 0x000fe20000000000 */
[----:B------:R-:W-:Y:S01]  /*0260*/  IMAD.MOV.U32 R14, RZ, RZ, 0x2cb0d246 ;  /* 0x2cb0d246ff0e7424 */ /* 0x000fe200078e00ff */
[----:B------:R-:W-:Y:S01]  /*0270*/  UMOV UR6, 0xf9785eba ;  /* 0xf9785eba00067882 */ /* 0x000fe20000000000 */
[----:B------:R-:W-:Y:S01]  /*0280*/  IMAD.MOV.U32 R15, RZ, RZ, 0x3e5ae5f1 ;  /* 0x3e5ae5f1ff0f7424 */ /* 0x000fe200078e00ff */
[----:B------:R-:W-:Y:S01]  /*0290*/  UMOV UR7, 0x3de5db65 ;  /* 0x3de5db6500077882 */ /* 0x000fe20000000000 */
[----:B------:R-:W-:Y:S01]  /*02a0*/  IMAD.MOV.U32 R10, RZ, RZ, -0x3e107ad8 ;  /* 0xc1ef8528ff0a7424 */ /* 0x000fe200078e00ff */
[----:B------:R-:W-:Y:S01]  /*02b0*/  LOP3.LUT P1, RZ, R0, 0x2, RZ, 0xc0, !PT ;  /* 0x0000000200ff7812 */ /* 0x000fe2000782c0ff */
[----:B------:R-:W-:Y:S02]  /*02c0*/  IMAD.MOV.U32 R11, RZ, RZ, 0x3e21eea7 ;  /* 0x3e21eea7ff0b7424 */ /* 0x000fe400078e00ff */
[----:B------:R-:W-:Y:S01]  /*02d0*/  DFMA R14, R8, UR6, -R14 ;  /* 0x00000006080e7c2b */ /* 0x000fe2000800080e */
[----:B------:R-:W-:Y:S01]  /*02e0*/  UMOV UR6, 0x20fd8164 ;  /* 0x20fd816400067882 */ /* 0x000fe20000000000 */
[----:B------:R-:W-:-:S02]  /*02f0*/  UMOV UR7, 0x3da8ff83 ;  /* 0x3da8ff8300077882 */ /* 0x000fc40000000000 */
[C---:B------:R-:W-:Y:S01]  /*0300*/  DFMA R10, R8.reuse, -UR6, R10 ;  /* 0x80000006080a7c2b */ /* 0x040fe2000800000a */
[----:B------:R-:W-:Y:S01]  /*0310*/  UMOV UR6, 0x69ace392 ;  /* 0x69ace39200067882 */ /* 0x000fe20000000000 */
[----:B------:R-:W-:Y:S02]  /*0320*/  UMOV UR7, 0x3ec71de3 ;  /* 0x3ec71de300077882 */ /* 0x000fe40000000000 */
[C---:B------:R-:W-:Y:S01]  /*0330*/  DFMA R14, R8.reuse, R14, UR6 ;  /* 0x00000006080e7e2b */ /* 0x040fe2000800000e */
[----:B------:R-:W-:Y:S01]  /*0340*/  UMOV UR6, 0x8e06e6d9 ;  /* 0x8e06e6d900067882 */ /* 0x000fe20000000000 */
[----:B------:R-:W-:Y:S02]  /*0350*/  UMOV UR7, 0x3e927e4f ;  /* 0x3e927e4f00077882 */ /* 0x000fe40000000000 */
        /* <DEDUP_REMOVED lines=18> */
[----:B------:R-:W-:-:S04]  /*0480*/  DFMA R10, R8, R10, UR6 ;  /* 0x00000006080a7e2b */ /* 0x000fc8000800000a */
[----:B------:R-:W-:-:S04]  /*0490*/  DFMA R14, R8, R14, RZ ;  /* 0x0000000e080e722b */ /* 0x000fc800000000ff */
[----:B------:R-:W-:-:S04]  /*04a0*/  DFMA R10, R8, R10, -0.5 ;  /* 0xbfe00000080a742b */ /* 0x000fc8000000000a */
[----:B------:R-:W-:Y:S02]  /*04b0*/  DFMA R6, R14, R6, R6 ;  /* 0x000000060e06722b */ /* 0x000fe40000000006 */
[----:B------:R-:W0:Y:S02]  /*04c0*/  LDC.64 R14, c[0x0][0x390] ;  /* 0x0000e400ff0e7b82 */ /* 0x000e240000000a00 */
[----:B------:R-:W-:Y:S01]  /*04d0*/  DFMA R10, R8, R10, 1 ;  /* 0x3ff00000080a742b */ /* 0x000fe2000000000a */
[----:B------:R-:W-:-:S04]  /*04e0*/  LOP3.LUT R8, R0, 0x1, RZ, 0xc0, !PT ;  /* 0x0000000100087812 */ /* 0x000fc800078ec0ff */
[----:B------:R-:W-:Y:S02]  /*04f0*/  ISETP.NE.U32.AND P0, PT, R8, 0x1, PT ;  /* 0x000000010800780c */ /* 0x000fe40003f05070 */
[----:B------:R-:W-:-:S03]  /*0500*/  LOP3.LUT R9, R7, 0x80000000, RZ, 0x3c, !PT ;  /* 0x8000000007097812 */ /* 0x000fc600078e3cff */
[----:B------:R-:W-:Y:S02]  /*0510*/  FSEL R8, R6, R10, !P0 ;  /* 0x0000000a06087208 */ /* 0x000fe40004000000 */
[----:B------:R-:W-:-:S04]  /*0520*/  FSEL R9, R9, R11, !P0 ;  /* 0x0000000b09097208 */ /* 0x000fc80004000000 */
[----:B------:R-:W-:-:S05]  /*0530*/  @P1 LOP3.LUT R13, R9, 0x80000000, RZ, 0x3c, !PT ;  /* 0x80000000090d1812 */ /* 0x000fca00078e3cff */
[----:B------:R-:W-:Y:S02]  /*0540*/  @P1 IMAD.MOV.U32 R9, RZ, RZ, R13 ;  /* 0x000000ffff091224 */ /* 0x000fe400078e000d */
[----:B0-----:R-:W-:-:S04]  /*0550*/  IMAD.WIDE R12, R12, 0x10, R14 ;  /* 0x000000100c0c7825 */ /* 0x001fc800078e020e */
[----:B--2---:R-:W-:-:S07]  /*0560*/  DMUL R8, R2, R8 ;  /* 0x0000000802087228 */ /* 0x004fce0000000000 */
[----:B------:R-:W-:Y:S04]  /*0570*/  STG.E.64 desc[UR4][R12.64], R8 ;  /* 0x000000080c007986 */ /* 0x000fe8000c101b04 */
[----:B------:R-:W2:Y:S01]  /*0580*/  LDG.E.64 R4, desc[UR4][R4.64] ;  /* 0x0000000404047981 */ /* 0x000ea2000c1e1b00 */
[----:B------:R-:W-:Y:S02]  /*0590*/  FSEL R3, R11, R7, !P0 ;  /* 0x000000070b037208 */ /* 0x000fe40004000000 */
[----:B------:R-:W-:Y:S02]  /*05a0*/  FSEL R2, R10, R6, !P0 ;  /* 0x000000060a027208 */ /* 0x000fe40004000000 */
[----:B------:R-:W-:-:S05]  /*05b0*/  @P1 LOP3.LUT R7, R3, 0x80000000, RZ, 0x3c, !PT ;  /* 0x8000000003071812 */ /* 0x000fca00078e3cff */
[----:B------:R-:W-:-:S06]  /*05c0*/  @P1 IMAD.MOV.U32 R3, RZ, RZ, R7 ;  /* 0x000000ffff031224 */ /* 0x000fcc00078e0007 */
[----:B--2---:R-:W-:-:S07]  /*05d0*/  DMUL R2, R4, R2 ;  /* 0x0000000204027228 */ /* 0x004fce0000000000 */
[----:B------:R-:W-:Y:S01]  /*05e0*/  STG.E.64 desc[UR4][R12.64+0x8], R2 ;  /* 0x000008020c007986 */ /* 0x000fe2000c101b04 */
[----:B------:R-:W-:Y:S05]  /*05f0*/  EXIT ;  /* 0x000000000000794d */ /* 0x000fea0003800000 */
        .type           $_Z6get_GjPdS_P7double2$__internal_trig_reduction_slowpathd,@function
        .size           $_Z6get_GjPdS_P7double2$__internal_trig_reduction_slowpathd,(.L_x_116 - $_Z6get_GjPdS_P7double2$__internal_trig_reduction_slowpathd)
$_Z6get_GjPdS_P7double2$__internal_trig_reduction_slowpathd:
[--C-:B------:R-:W-:Y:S01]  /*0600*/  SHF.R.U32.HI R6, RZ, 0x14, R17.reuse ;  /* 0x00000014ff067819 */ /* 0x100fe20000011611 */
[----:B------:R-:W-:Y:S02]  /*0610*/  IMAD.MOV.U32 R11, RZ, RZ, R16 ;  /* 0x000000ffff0b7224 */ /* 0x000fe400078e0010 */
[----:B------:R-:W-:Y:S01]  /*0620*/  IMAD.MOV.U32 R14, RZ, RZ, R17 ;  /* 0x000000ffff0e7224 */ /* 0x000fe200078e0011 */
[----:B------:R-:W-:Y:S01]  /*0630*/  LOP3.LUT R0, R6, 0x7ff, RZ, 0xc0, !PT ;  /* 0x000007ff06007812 */ /* 0x000fe200078ec0ff */
[----:B------:R-:W-:-:S03]  /*0640*/  IMAD.MOV.U32 R4, RZ, RZ, RZ ;  /* 0x000000ffff047224 */ /* 0x000fc600078e00ff */
[----:B------:R-:W-:-:S13]  /*0650*/  ISETP.NE.AND P0, PT, R0, 0x7ff, PT ;  /* 0x000007ff0000780c */ /* 0x000fda0003f05270 */
[----:B------:R-:W-:Y:S05]  /*0660*/  @!P0 BRA `(.L_x_98) ;  /* 0x0000000800488947 */ /* 0x000fea0003800000 */
[----:B------:R-:W-:Y:S01]  /*0670*/  VIADD R0, R0, 0xfffffc00 ;  /* 0xfffffc0000007836 */ /* 0x000fe20000000000 */
[----:B------:R-:W-:Y:S01]  /*0680*/  BSSY.RECONVERGENT B1, `(.L_x_99) ;  /* 0x000002f000017945 */ /* 0x000fe20003800200 */
[----:B------:R-:W-:-:S03]  /*0690*/  CS2R R18, SRZ ;  /* 0x0000000000127805 */ /* 0x000fc6000001ff00 */
[----:B------:R-:W-:Y:S02]  /*06a0*/  SHF.R.U32.HI R7, RZ, 0x6, R0 ;  /* 0x00000006ff077819 */ /* 0x000fe40000011600 */
[----:B------:R-:W-:Y:S02]  /*06b0*/  ISETP.GE.U32.AND P0, PT, R0, 0x80, PT ;  /* 0x000000800000780c */ /* 0x000fe40003f06070 */
[C---:B------:R-:W-:Y:S02]  /*06c0*/  IADD3 R0, PT, PT, -R7.reuse, 0x13, RZ ;  /* 0x0000001307007810 */ /* 0x040fe40007ffe1ff */
[----:B------:R-:W-:Y:S02]  /*06d0*/  IADD3 R21, PT, PT, -R7, 0xf, RZ ;  /* 0x0000000f07157810 */ /* 0x000fe40007ffe1ff */
[----:B------:R-:W-:-:S04]  /*06e0*/  SEL R0, R0, 0x12, P0 ;  /* 0x0000001200007807 */ /* 0x000fc80000000000 */
[----:B------:R-:W-:-:S13]  /*06f0*/  ISETP.GE.AND P0, PT, R21, R0, PT ;  /* 0x000000001500720c */ /* 0x000fda0003f06270 */
[----:B------:R-:W-:Y:S05]  /*0700*/  @P0 BRA `(.L_x_100) ;  /* 0x0000000000980947 */ /* 0x000fea0003800000 */
[----:B------:R-:W0:Y:S01]  /*0710*/  LDC.64 R8, c[0x0][0x358] ;  /* 0x0000d600ff087b82 */ /* 0x000e220000000a00 */
[C---:B------:R-:W-:Y:S01]  /*0720*/  SHF.L.U64.HI R13, R11.reuse, 0xb, R14 ;  /* 0x0000000b0b0d7819 */ /* 0x040fe2000001020e */
[----:B------:R-:W-:Y:S01]  /*0730*/  BSSY.RECONVERGENT B2, `(.L_x_101) ;  /* 0x0000022000027945 */ /* 0x000fe20003800200 */
[----:B------:R-:W-:Y:S01]  /*0740*/  IMAD.SHL.U32 R11, R11, 0x800, RZ ;  /* 0x000008000b0b7824 */ /* 0x000fe200078e00ff */
[----:B------:R-:W-:Y:S01]  /*0750*/  IADD3 R15, PT, PT, RZ, -R7, -R0 ;  /* 0x80000007ff0f7210 */ /* 0x000fe20007ffe800 */
[----:B------:R-:W-:Y:S01]  /*0760*/  IMAD.MOV.U32 R14, RZ, RZ, RZ ;  /* 0x000000ffff0e7224 */ /* 0x000fe200078e00ff */
[----:B------:R-:W-:Y:S02]  /*0770*/  CS2R R18, SRZ ;  /* 0x0000000000127805 */ /* 0x000fe4000001ff00 */
[----:B------:R-:W-:Y:S01]  /*0780*/  LOP3.LUT R13, R13, 0x80000000, RZ, 0xfc, !PT ;  /* 0x800000000d0d7812 */ /* 0x000fe200078efcff */
[----:B------:R-:W1:Y:S06]  /*0790*/  LDC.64 R2, c[0x4][RZ] ;  /* 0x01000000ff027b82 */ /* 0x000e6c0000000a00 */
.L_x_102:
[----:B0-----:R-:W-:Y:S01]  /*07a0*/  R2UR UR6, R8 ;  /* 0x00000000080672ca */ /* 0x001fe200000e0000 */
[----:B-1----:R-:W-:Y:S01]  /*07b0*/  IMAD.WIDE R4, R21, 0x8, R2 ;  /* 0x0000000815047825 */ /* 0x002fe200078e0202 */
[----:B------:R-:W-:-:S13]  /*07c0*/  R2UR UR7, R9 ;  /* 0x00000000090772ca */ /* 0x000fda00000e0000 */
[----:B------:R-:W2:Y:S01]  /*07d0*/  LDG.E.64.CONSTANT R4, desc[UR6][R4.64] ;  /* 0x0000000604047981 */ /* 0x000ea2000c1e9b00 */
[----:B------:R-:W-:Y:S02]  /*07e0*/  VIADD R15, R15, 0x1 ;  /* 0x000000010f0f7836 */ /* 0x000fe40000000000 */
[----:B------:R-:W-:Y:S02]  /*07f0*/  VIADD R21, R21, 0x1 ;  /* 0x0000000115157836 */ /* 0x000fe40000000000 */
[----:B--2---:R-:W-:-:S04]  /*0800*/  IMAD.WIDE.U32 R18, P2, R4, R11, R18 ;  /* 0x0000000b04127225 */ /* 0x004fc80007840012 */
[----:B------:R-:W-:Y:S02]  /*0810*/  IMAD R23, R4, R13, RZ ;  /* 0x0000000d04177224 */ /* 0x000fe400078e02ff */
[CC--:B------:R-:W-:Y:S02]  /*0820*/  IMAD R16, R5.reuse, R11.reuse, RZ ;  /* 0x0000000b05107224 */ /* 0x0c0fe400078e02ff */
[----:B------:R-:W-:Y:S01]  /*0830*/  IMAD.HI.U32 R25, R5, R11, RZ ;  /* 0x0000000b05197227 */ /* 0x000fe200078e00ff */
[----:B------:R-:W-:-:S03]  /*0840*/  IADD3 R19, P0, PT, R23, R19, RZ ;  /* 0x0000001317137210 */ /* 0x000fc60007f1e0ff */
[----:B------:R-:W-:Y:S01]  /*0850*/  IMAD R23, R14, 0x8, R1 ;  /* 0x000000080e177824 */ /* 0x000fe200078e0201 */
[----:B------:R-:W-:Y:S01]  /*0860*/  IADD3 R19, P1, PT, R16, R19, RZ ;  /* 0x0000001310137210 */ /* 0x000fe20007f3e0ff */
[----:B------:R-:W-:-:S04]  /*0870*/  IMAD.HI.U32 R16, R4, R13, RZ ;  /* 0x0000000d04107227 */ /* 0x000fc800078e00ff */
[----:B------:R-:W-:Y:S01]  /*0880*/  IMAD.X R4, RZ, RZ, R16, P2 ;  /* 0x000000ffff047224 */ /* 0x000fe200010e0610 */
[----:B------:R0:W-:Y:S01]  /*0890*/  STL.64 [R23], R18 ;  /* 0x0000001217007387 */ /* 0x0001e20000100a00 */
[----:B------:R-:W-:-:S03]  /*08a0*/  IMAD.HI.U32 R16, R5, R13, RZ ;  /* 0x0000000d05107227 */ /* 0x000fc600078e00ff */
[----:B------:R-:W-:Y:S01]  /*08b0*/  IADD3.X R4, P0, PT, R25, R4, RZ, P0, !PT ;  /* 0x0000000419047210 */ /* 0x000fe2000071e4ff */
[----:B------:R-:W-:Y:S02]  /*08c0*/  IMAD R5, R5, R13, RZ ;  /* 0x0000000d05057224 */ /* 0x000fe400078e02ff */
[----:B------:R-:W-:-:S03]  /*08d0*/  VIADD R14, R14, 0x1 ;  /* 0x000000010e0e7836 */ /* 0x000fc60000000000 */
[----:B------:R-:W-:Y:S01]  /*08e0*/  IADD3.X R5, P1, PT, R5, R4, RZ, P1, !PT ;  /* 0x0000000405057210 */ /* 0x000fe20000f3e4ff */
[----:B------:R-:W-:Y:S01]  /*08f0*/  IMAD.X R4, RZ, RZ, R16, P0 ;  /* 0x000000ffff047224 */ /* 0x000fe200000e0610 */
[----:B------:R-:W-:-:S03]  /*0900*/  ISETP.NE.AND P0, PT, R15, -0xf, PT ;  /* 0xfffffff10f00780c */ /* 0x000fc60003f05270 */
[----:B------:R-:W-:Y:S02]  /*0910*/  IMAD.X R4, RZ, RZ, R4, P1 ;  /* 0x000000ffff047224 */ /* 0x000fe400008e0604 */
[----:B0-----:R-:W-:Y:S02]  /*0920*/  IMAD.MOV.U32 R18, RZ, RZ, R5 ;  /* 0x000000ffff127224 */ /* 0x001fe400078e0005 */
[----:B------:R-:W-:-:S06]  /*0930*/  IMAD.MOV.U32 R19, RZ, RZ, R4 ;  /* 0x000000ffff137224 */ /* 0x000fcc00078e0004 */
[----:B------:R-:W-:Y:S05]  /*0940*/  @P0 BRA `(.L_x_102) ;  /* 0xfffffffc00940947 */ /* 0x000fea000383ffff */
[----:B------:R-:W-:Y:S05]  /*0950*/  BSYNC.RECONVERGENT B2 ;  /* 0x0000000000027941 */ /* 0x000fea0003800200 */
.L_x_101:
[----:B------:R-:W-:-:S07]  /*0960*/  IMAD.MOV.U32 R21, RZ, RZ, R0 ;  /* 0x000000ffff157224 */ /* 0x000fce00078e0000 */
.L_x_100:
[----:B------:R-:W-:Y:S05]  /*0970*/  BSYNC.RECONVERGENT B1 ;  /* 0x0000000000017941 */ /* 0x000fea0003800200 */
.L_x_99:
[----:B------:R-:W-:Y:S01]  /*0980*/  LOP3.LUT P0, R23, R6, 0x3f, RZ, 0xc0, !PT ;  /* 0x0000003f06177812 */ /* 0x000fe2000780c0ff */
[----:B------:R-:W-:-:S04]  /*0990*/  IMAD.IADD R0, R7, 0x1, R21 ;  /* 0x0000000107007824 */ /* 0x000fc800078e0215 */
[----:B------:R-:W-:-:S05]  /*09a0*/  IMAD.U32 R21, R0, 0x8, R1 ;  /* 0x0000000800157824 */ /* 0x000fca00078e0001 */
[----:B------:R0:W-:Y:S04]  /*09b0*/  STL.64 [R21+-0x78], R18 ;  /* 0xffff881215007387 */ /* 0x0001e80000100a00 */
[----:B------:R-:W2:Y:S04]  /*09c0*/  @P0 LDL.64 R8, [R1+0x8] ;  /* 0x0000080001080983 */ /* 0x000ea80000100a00 */
[----:B------:R-:W3:Y:S04]  /*09d0*/  LDL.64 R2, [R1+0x10] ;  /* 0x0000100001027983 */ /* 0x000ee80000100a00 */
[----:B------:R-:W4:Y:S01]  /*09e0*/  LDL.64 R4, [R1+0x18] ;  /* 0x0000180001047983 */ /* 0x000f220000100a00 */
[----:B------:R-:W-:Y:S01]  /*09f0*/  @P0 LOP3.LUT R0, R6, 0x3f, RZ, 0xc, !PT ;  /* 0x0000003f06000812 */ /* 0x000fe200078e0cff */
[----:B------:R-:W-:Y:S01]  /*0a00*/  BSSY.RECONVERGENT B1, `(.L_x_103) ;  /* 0x0000034000017945 */ /* 0x000fe20003800200 */
[----:B--2---:R-:W-:-:S02]  /*0a10*/  @P0 SHF.R.U64 R7, R8, 0x1, R9 ;  /* 0x0000000108070819 */ /* 0x004fc40000001209 */
[----:B------:R-:W-:Y:S02]  /*0a20*/  @P0 SHF.R.U32.HI R9, RZ, 0x1, R9 ;  /* 0x00000001ff090819 */ /* 0x000fe40000011609 */
[CC--:B---3--:R-:W-:Y:S02]  /*0a30*/  @P0 SHF.L.U32 R11, R2.reuse, R23.reuse, RZ ;  /* 0x00000017020b0219 */ /* 0x0c8fe400000006ff */
[----:B------:R-:W-:Y:S02]  /*0a40*/  @P0 SHF.R.U64 R6, R7, R0, R9 ;  /* 0x0000000007060219 */ /* 0x000fe40000001209 */
[--C-:B------:R-:W-:Y:S02]  /*0a50*/  @P0 SHF.R.U32.HI R15, RZ, 0x1, R3.reuse ;  /* 0x00000001ff0f0819 */ /* 0x100fe40000011603 */
[C-C-:B------:R-:W-:Y:S02]  /*0a60*/  @P0 SHF.R.U64 R13, R2.reuse, 0x1, R3.reuse ;  /* 0x00000001020d0819 */ /* 0x140fe40000001203 */
[----:B------:R-:W-:-:S02]  /*0a70*/  @P0 SHF.L.U64.HI R8, R2, R23, R3 ;  /* 0x0000001702080219 */ /* 0x000fc40000010203 */
[----:B------:R-:W-:Y:S02]  /*0a80*/  @P0 SHF.R.U32.HI R7, RZ, R0, R9 ;  /* 0x00000000ff070219 */ /* 0x000fe40000011609 */
[----:B------:R-:W-:Y:S02]  /*0a90*/  @P0 LOP3.LUT R2, R11, R6, RZ, 0xfc, !PT ;  /* 0x000000060b020212 */ /* 0x000fe400078efcff */
[----:B----4-:R-:W-:Y:S02]  /*0aa0*/  @P0 SHF.L.U32 R9, R4, R23, RZ ;  /* 0x0000001704090219 */ /* 0x010fe400000006ff */
[----:B------:R-:W-:Y:S02]  /*0ab0*/  @P0 SHF.R.U64 R14, R13, R0, R15 ;  /* 0x000000000d0e0219 */ /* 0x000fe4000000120f */
[----:B------:R-:W-:Y:S01]  /*0ac0*/  @P0 LOP3.LUT R3, R8, R7, RZ, 0xfc, !PT ;  /* 0x0000000708030212 */ /* 0x000fe200078efcff */
[----:B------:R-:W-:Y:S01]  /*0ad0*/  IMAD.SHL.U32 R8, R2, 0x4, RZ ;  /* 0x0000000402087824 */ /* 0x000fe200078e00ff */
[----:B------:R-:W-:-:S02]  /*0ae0*/  @P0 SHF.L.U64.HI R23, R4, R23, R5 ;  /* 0x0000001704170219 */ /* 0x000fc40000010205 */
[----:B------:R-:W-:Y:S02]  /*0af0*/  @P0 LOP3.LUT R4, R9, R14, RZ, 0xfc, !PT ;  /* 0x0000000e09040212 */ /* 0x000fe400078efcff */
[----:B------:R-:W-:Y:S02]  /*0b00*/  @P0 SHF.R.U32.HI R0, RZ, R0, R15 ;  /* 0x00000000ff000219 */ /* 0x000fe4000001160f */
[----:B------:R-:W-:Y:S02]  /*0b10*/  SHF.L.U64.HI R9, R2, 0x2, R3 ;  /* 0x0000000202097819 */ /* 0x000fe40000010203 */
[----:B------:R-:W-:Y:S02]  /*0b20*/  @P0 LOP3.LUT R5, R23, R0, RZ, 0xfc, !PT ;  /* 0x0000000017050212 */ /* 0x000fe400078efcff */
[----:B------:R-:W-:Y:S02]  /*0b30*/  SHF.L.W.U32.HI R3, R3, 0x2, R4 ;  /* 0x0000000203037819 */ /* 0x000fe40000010e04 */
[----:B------:R-:W-:-:S02]  /*0b40*/  IADD3 RZ, P0, PT, RZ, -R8, RZ ;  /* 0x80000008ffff7210 */ /* 0x000fc40007f1e0ff */
[----:B------:R-:W-:Y:S02]  /*0b50*/  LOP3.LUT R0, RZ, R9, RZ, 0x33, !PT ;  /* 0x00000009ff007212 */ /* 0x000fe400078e33ff */
[----:B------:R-:W-:Y:S02]  /*0b60*/  SHF.L.W.U32.HI R4, R4, 0x2, R5 ;  /* 0x0000000204047819 */ /* 0x000fe40000010e05 */
[----:B------:R-:W-:Y:S02]  /*0b70*/  LOP3.LUT R2, RZ, R3, RZ, 0x33, !PT ;  /* 0x00000003ff027212 */ /* 0x000fe400078e33ff */
[----:B------:R-:W-:Y:S02]  /*0b80*/  IADD3.X R6, P0, PT, RZ, R0, RZ, P0, !PT ;  /* 0x00000000ff067210 */ /* 0x000fe4000071e4ff */
[----:B------:R-:W-:Y:S02]  /*0b90*/  LOP3.LUT R7, RZ, R4, RZ, 0x33, !PT ;  /* 0x00000004ff077212 */ /* 0x000fe400078e33ff */
[----:B------:R-:W-:-:S02]  /*0ba0*/  IADD3.X R0, P1, PT, RZ, R2, RZ, P0, !PT ;  /* 0x00000002ff007210 */ /* 0x000fc4000073e4ff */
[----:B------:R-:W-:-:S03]  /*0bb0*/  ISETP.GT.U32.AND P2, PT, R3, -0x1, PT ;  /* 0xffffffff0300780c */ /* 0x000fc60003f44070 */
[----:B------:R-:W-:Y:S01]  /*0bc0*/  IMAD.X R7, RZ, RZ, R7, P1 ;  /* 0x000000ffff077224 */ /* 0x000fe200008e0607 */
[----:B------:R-:W-:-:S04]  /*0bd0*/  ISETP.GT.AND.EX P0, PT, R4, -0x1, PT, P2 ;  /* 0xffffffff0400780c */ /* 0x000fc80003f04320 */
[----:B------:R-:W-:Y:S02]  /*0be0*/  SEL R2, R4, R7, P0 ;  /* 0x0000000704027207 */ /* 0x000fe40000000000 */
[----:B------:R-:W-:Y:S02]  /*0bf0*/  SEL R13, R3, R0, P0 ;  /* 0x00000000030d7207 */ /* 0x000fe40000000000 */
[----:B------:R-:W-:Y:S02]  /*0c00*/  ISETP.NE.U32.AND P1, PT, R2, RZ, PT ;  /* 0x000000ff0200720c */ /* 0x000fe40003f25070 */
[----:B------:R-:W-:Y:S02]  /*0c10*/  SEL R9, R9, R6, P0 ;  /* 0x0000000609097207 */ /* 0x000fe40000000000 */
[----:B------:R-:W-:Y:S01]  /*0c20*/  SEL R3, R13, R2, !P1 ;  /* 0x000000020d037207 */ /* 0x000fe20004800000 */
[----:B------:R-:W-:-:S05]  /*0c30*/  @!P0 IMAD.MOV R8, RZ, RZ, -R8 ;  /* 0x000000ffff088224 */ /* 0x000fca00078e0a08 */
[----:B------:R-:W1:Y:S02]  /*0c40*/  FLO.U32 R3, R3 ;  /* 0x0000000300037300 */ /* 0x000e6400000e0000 */
[C---:B-1----:R-:W-:Y:S02]  /*0c50*/  IADD3 R7, PT, PT, -R3.reuse, 0x1f, RZ ;  /* 0x0000001f03077810 */ /* 0x042fe40007ffe1ff */
[----:B------:R-:W-:-:S03]  /*0c60*/  IADD3 R0, PT, PT, -R3, 0x3f, RZ ;  /* 0x0000003f03007810 */ /* 0x000fc60007ffe1ff */
[----:B------:R-:W-:-:S05]  /*0c70*/  @P1 IMAD.MOV R0, RZ, RZ, R7 ;  /* 0x000000ffff001224 */ /* 0x000fca00078e0207 */
[----:B------:R-:W-:-:S13]  /*0c80*/  ISETP.NE.AND P1, PT, R0, RZ, PT ;  /* 0x000000ff0000720c */ /* 0x000fda0003f25270 */
[----:B0-----:R-:W-:Y:S05]  /*0c90*/  @!P1 BRA `(.L_x_104) ;  /* 0x0000000000289947 */ /* 0x001fea0003800000 */
[--C-:B------:R-:W-:Y:S02]  /*0ca0*/  SHF.R.U64 R7, R8, 0x1, R9.reuse ;  /* 0x0000000108077819 */ /* 0x100fe40000001209 */
[C---:B------:R-:W-:Y:S02]  /*0cb0*/  LOP3.LUT R3, R0.reuse, 0x3f, RZ, 0xc0, !PT ;  /* 0x0000003f00037812 */ /* 0x040fe400078ec0ff */
[----:B------:R-:W-:Y:S02]  /*0cc0*/  SHF.R.U32.HI R9, RZ, 0x1, R9 ;  /* 0x00000001ff097819 */ /* 0x000fe40000011609 */
[----:B------:R-:W-:Y:S02]  /*0cd0*/  LOP3.LUT R6, R0, 0x3f, RZ, 0xc, !PT ;  /* 0x0000003f00067812 */ /* 0x000fe400078e0cff */
[CC--:B------:R-:W-:Y:S02]  /*0ce0*/  SHF.L.U64.HI R11, R13.reuse, R3.reuse, R2 ;  /* 0x000000030d0b7219 */ /* 0x0c0fe40000010202 */
[----:B------:R-:W-:-:S02]  /*0cf0*/  SHF.L.U32 R3, R13, R3, RZ ;  /* 0x000000030d037219 */ /* 0x000fc400000006ff */
[-CC-:B------:R-:W-:Y:S02]  /*0d00*/  SHF.R.U64 R2, R7, R6.reuse, R9.reuse ;  /* 0x0000000607027219 */ /* 0x180fe40000001209 */
[----:B------:R-:W-:Y:S02]  /*0d10*/  SHF.R.U32.HI R6, RZ, R6, R9 ;  /* 0x00000006ff067219 */ /* 0x000fe40000011609 */
[----:B------:R-:W-:Y:S02]  /*0d20*/  LOP3.LUT R13, R3, R2, RZ, 0xfc, !PT ;  /* 0x00000002030d7212 */ /* 0x000fe400078efcff */
[----:B------:R-:W-:-:S07]  /*0d30*/  LOP3.LUT R2, R11, R6, RZ, 0xfc, !PT ;  /* 0x000000060b027212 */ /* 0x000fce00078efcff */
.L_x_104:
[----:B------:R-:W-:Y:S05]  /*0d40*/  BSYNC.RECONVERGENT B1 ;  /* 0x0000000000017941 */ /* 0x000fea0003800200 */
.L_x_103:
[----:B------:R-:W-:Y:S01]  /*0d50*/  IMAD.WIDE.U32 R8, R13, 0x2168c235, RZ ;  /* 0x2168c2350d087825 */ /* 0x000fe200078e00ff */
[----:B------:R-:W-:-:S03]  /*0d60*/  SHF.R.U32.HI R5, RZ, 0x1e, R5 ;  /* 0x0000001eff057819 */ /* 0x000fc60000011605 */
[----:B------:R-:W-:Y:S01]  /*0d70*/  IMAD.MOV.U32 R6, RZ, RZ, R9 ;  /* 0x000000ffff067224 */ /* 0x000fe200078e0009 */
[----:B------:R-:W-:Y:S01]  /*0d80*/  IADD3 RZ, P1, PT, R8, R8, RZ ;  /* 0x0000000808ff7210 */ /* 0x000fe20007f3e0ff */
[----:B------:R-:W-:Y:S01]  /*0d90*/  IMAD.MOV.U32 R7, RZ, RZ, RZ ;  /* 0x000000ffff077224 */ /* 0x000fe200078e00ff */
[----:B------:R-:W-:Y:S01]  /*0da0*/  LEA.HI R4, R4, R5, RZ, 0x1 ;  /* 0x0000000504047211 */ /* 0x000fe200078f08ff */
[----:B------:R-:W-:-:S04]  /*0db0*/  IMAD.HI.U32 R3, R2, -0x36f0255e, RZ ;  /* 0xc90fdaa202037827 */ /* 0x000fc800078e00ff */
[----:B------:R-:W-:-:S04]  /*0dc0*/  IMAD.WIDE.U32 R6, R13, -0x36f0255e, R6 ;  /* 0xc90fdaa20d067825 */ /* 0x000fc800078e0006 */
[C---:B------:R-:W-:Y:S02]  /*0dd0*/  IMAD R9, R2.reuse, -0x36f0255e, RZ ;  /* 0xc90fdaa202097824 */ /* 0x040fe400078e02ff */
[----:B------:R-:W-:-:S04]  /*0de0*/  IMAD.WIDE.U32 R6, P2, R2, 0x2168c235, R6 ;  /* 0x2168c23502067825 */ /* 0x000fc80007840006 */
[----:B------:R-:W-:Y:S01]  /*0df0*/  IMAD.X R2, RZ, RZ, R3, P2 ;  /* 0x000000ffff027224 */ /* 0x000fe200010e0603 */
[----:B------:R-:W-:Y:S02]  /*0e00*/  IADD3 R3, P2, PT, R9, R7, RZ ;  /* 0x0000000709037210 */ /* 0x000fe40007f5e0ff */
[----:B------:R-:W-:Y:S02]  /*0e10*/  IADD3.X RZ, P1, PT, R6, R6, RZ, P1, !PT ;  /* 0x0000000606ff7210 */ /* 0x000fe40000f3e4ff */
[C---:B------:R-:W-:Y:S01]  /*0e20*/  ISETP.GT.U32.AND P3, PT, R3.reuse, RZ, PT ;  /* 0x000000ff0300720c */ /* 0x040fe20003f64070 */
[----:B------:R-:W-:Y:S01]  /*0e30*/  IMAD.X R2, RZ, RZ, R2, P2 ;  /* 0x000000ffff027224 */ /* 0x000fe200010e0602 */
[----:B------:R-:W-:-:S04]  /*0e40*/  IADD3.X R6, P2, PT, R3, R3, RZ, P1, !PT ;  /* 0x0000000303067210 */ /* 0x000fc80000f5e4ff */
[C---:B------:R-:W-:Y:S01]  /*0e50*/  ISETP.GT.AND.EX P1, PT, R2.reuse, RZ, PT, P3 ;  /* 0x000000ff0200720c */ /* 0x040fe20003f24330 */
[----:B------:R-:W-:-:S03]  /*0e60*/  IMAD.X R7, R2, 0x1, R2, P2 ;  /* 0x0000000102077824 */ /* 0x000fc600010e0602 */
[----:B------:R-:W-:Y:S02]  /*0e70*/  SEL R6, R6, R3, P1 ;  /* 0x0000000306067207 */ /* 0x000fe40000800000 */
[----:B------:R-:W-:Y:S02]  /*0e80*/  SEL R3, R7, R2, P1 ;  /* 0x0000000207037207 */ /* 0x000fe40000800000 */
[----:B------:R-:W-:Y:S02]  /*0e90*/  IADD3 R2, P2, PT, R6, 0x1, RZ ;  /* 0x0000000106027810 */ /* 0x000fe40007f5e0ff */
[----:B------:R-:W-:Y:S02]  /*0ea0*/  SEL R7, RZ, 0xffffffff, !P1 ;  /* 0xffffffffff077807 */ /* 0x000fe40004800000 */
[----:B------:R-:W-:Y:S01]  /*0eb0*/  LOP3.LUT P1, R17, R17, 0x80000000, RZ, 0xc0, !PT ;  /* 0x8000000011117812 */ /* 0x000fe2000782c0ff */
[----:B------:R-:W-:Y:S02]  /*0ec0*/  IMAD.X R3, RZ, RZ, R3, P2 ;  /* 0x000000ffff037224 */ /* 0x000fe400010e0603 */
[----:B------:R-:W-:Y:S01]  /*0ed0*/  IMAD.IADD R0, R7, 0x1, -R0 ;  /* 0x0000000107007824 */ /* 0x000fe200078e0a00 */
[----:B------:R-:W-:-:S02]  /*0ee0*/  @!P0 LOP3.LUT R17, R17, 0x80000000, RZ, 0x3c, !PT ;  /* 0x8000000011118812 */ /* 0x000fc400078e3cff */
[----:B------:R-:W-:Y:S01]  /*0ef0*/  SHF.R.U64 R2, R2, 0xa, R3 ;  /* 0x0000000a02027819 */ /* 0x000fe20000001203 */
[----:B------:R-:W-:-:S03]  /*0f00*/  IMAD.SHL.U32 R0, R0, 0x100000, RZ ;  /* 0x0010000000007824 */ /* 0x000fc600078e00ff */
[----:B------:R-:W-:-:S03]  /*0f10*/  IADD3 R2, P2, PT, R2, 0x1, RZ ;  /* 0x0000000102027810 */ /* 0x000fc60007f5e0ff */
[----:B------:R-:W-:Y:S01]  /*0f20*/  @P1 IMAD.MOV R4, RZ, RZ, -R4 ;  /* 0x000000ffff041224 */ /* 0x000fe200078e0a04 */
[----:B------:R-:W-:-:S04]  /*0f30*/  LEA.HI.X R3, R3, RZ, RZ, 0x16, P2 ;  /* 0x000000ff03037211 */ /* 0x000fc800010fb4ff */
[--C-:B------:R-:W-:Y:S02]  /*0f40*/  SHF.R.U64 R2, R2, 0x1, R3.reuse ;  /* 0x0000000102027819 */ /* 0x100fe40000001203 */
[----:B------:R-:W-:Y:S02]  /*0f50*/  SHF.R.U32.HI R3, RZ, 0x1, R3 ;  /* 0x00000001ff037819 */ /* 0x000fe40000011603 */
[----:B------:R-:W-:-:S04]  /*0f60*/  IADD3 R11, P2, P3, RZ, RZ, R2 ;  /* 0x000000ffff0b7210 */ /* 0x000fc80007b5e002 */
[----:B------:R-:W-:-:S04]  /*0f70*/  IADD3.X R0, PT, PT, R0, 0x3fe00000, R3, P2, P3 ;  /* 0x3fe0000000007810 */ /* 0x000fc800017e6403 */
[----:B------:R-:W-:-:S07]  /*0f80*/  LOP3.LUT R14, R0, R17, RZ, 0xfc, !PT ;  /* 0x00000011000e7212 */ /* 0x000fce00078efcff */
.L_x_98:
[----:B------:R-:W-:Y:S02]  /*0f90*/  IMAD.MOV.U32 R6, RZ, RZ, R11 ;  /* 0x000000ffff067224 */ /* 0x000fe400078e000b */
[----:B------:R-:W-:Y:S02]  /*0fa0*/  IMAD.MOV.U32 R11, RZ, RZ, 0x0 ;  /* 0x00000000ff0b7424 */ /* 0x000fe400078e00ff */
[----:B------:R-:W-:Y:S02]  /*0fb0*/  IMAD.MOV.U32 R0, RZ, RZ, R4 ;  /* 0x000000ffff007224 */ /* 0x000fe400078e0004 */
[----:B------:R-:W-:Y:S01]  /*0fc0*/  IMAD.MOV.U32 R7, RZ, RZ, R14 ;  /* 0x000000ffff077224 */ /* 0x000fe200078e000e */
[----:B------:R-:W-:Y:S06]  /*0fd0*/  RET.REL.NODEC R10 `(_Z6get_GjPdS_P7double2) ;  /* 0xfffffff00a087950 */ /* 0x000fec0003c3ffff */
.L_x_105:
        /* <DEDUP_REMOVED lines=10> */
.L_x_116:


//--------------------- .nv.global.init           --------------------------
	.section	.nv.global.init,"aw",@progbits
	.align	8
.nv.global.init:
	.type		__cudart_i2opi_d,@object
	.size		__cudart_i2opi_d,(.L_0 - __cudart_i2opi_d)
__cudart_i2opi_d:
        /*0000*/ 	.byte	0x08, 0x5d, 0x8d, 0x1f, 0xb1, 0x5f, 0xfb, 0x6b, 0xea, 0x92, 0x52, 0x8a, 0xf7, 0x39, 0x07, 0x3d
        /* <DEDUP_REMOVED lines=8> */
.L_0:


//--------------------- .nv.shared._Z8fftshiftP7double2 --------------------------
	.section	.nv.shared._Z8fftshiftP7double2,"aw",@nobits
	.sectionflags	@""
	.align	16
	.zero		1024


//--------------------- .nv.shared.reserved.0     --------------------------
	.section	.nv.shared.reserved.0,"aw",@nobits
	.weak		__nv_reservedSMEM_offset_0_alias
	.size		__nv_reservedSMEM_offset_0_alias, 0, 64
	.other		__nv_reservedSMEM_offset_0_alias,@"STO_CUDA_RESERVED_SHARED STV_DEFAULT"
__nv_reservedSMEM_offset_0_alias:
	.zero		0
	.zero		64


//--------------------- .nv.shared._Z8mult_ph2iddPdP7double2 --------------------------
	.section	.nv.shared._Z8mult_ph2iddPdP7double2,"aw",@nobits
	.sectionflags	@""
	.align	16
	.zero		1024


//--------------------- .nv.shared._Z8mult_ph1iddP7double2 --------------------------
	.section	.nv.shared._Z8mult_ph1iddP7double2,"aw",@nobits
	.sectionflags	@""
	.align	16
	.zero		1024


//--------------------- .nv.shared._Z9mult_ph12iddPdP7double2 --------------------------
	.section	.nv.shared._Z9mult_ph12iddPdP7double2,"aw",@nobits
	.sectionflags	@""
	.align	16
	.zero		1024


//--------------------- .nv.shared._Z6mult_TiddPdP7double2 --------------------------
	.section	.nv.shared._Z6mult_TiddPdP7double2,"aw",@nobits
	.sectionflags	@""
	.align	16
	.zero		1024


//--------------------- .nv.shared._Z6get_dEiP7double2S0_Pd --------------------------
	.section	.nv.shared._Z6get_dEiP7double2S0_Pd,"aw",@nobits
	.sectionflags	@""
	.align	16
	.zero		1024


//--------------------- .nv.shared._Z8sum_EtotPdS_ --------------------------
	.section	.nv.shared._Z8sum_EtotPdS_,"aw",@nobits
	.sectionflags	@""
	.align	16
	.zero		1024


//--------------------- .nv.shared._Z5sum_EiPd    --------------------------
	.section	.nv.shared._Z5sum_EiPd,"aw",@nobits
	.sectionflags	@""
	.align	16
	.zero		1024


//--------------------- .nv.shared._Z10get_E_GwkjPdP7double2S_S1_ --------------------------
	.section	.nv.shared._Z10get_E_GwkjPdP7double2S_S1_,"aw",@nobits
	.sectionflags	@""
	.align	16
	.zero		1024


//--------------------- .nv.shared._Z17mult_complex_1tonP7double2S0_S0_ --------------------------
	.section	.nv.shared._Z17mult_complex_1tonP7double2S0_S0_,"aw",@nobits
	.sectionflags	@""
	.align	16
	.zero		1024


//--------------------- .nv.shared._Z17mult_complex_1to1P7double2S0_S0_ --------------------------
	.section	.nv.shared._Z17mult_complex_1to1P7double2S0_S0_,"aw",@nobits
	.sectionflags	@""
	.align	16
	.zero		1024


//--------------------- .nv.shared._Z6get_GjPdS_P7double2 --------------------------
	.section	.nv.shared._Z6get_GjPdS_P7double2,"aw",@nobits
	.sectionflags	@""
	.align	16
	.zero		1024


//--------------------- .nv.constant0._Z8fftshiftP7double2 --------------------------
	.section	.nv.constant0._Z8fftshiftP7double2,"a",@progbits
	.sectionflags	@""
	.align	4
.nv.constant0._Z8fftshiftP7double2:
	.zero		904


//--------------------- .nv.constant0._Z8mult_ph2iddPdP7double2 --------------------------
	.section	.nv.constant0._Z8mult_ph2iddPdP7double2,"a",@progbits
	.sectionflags	@""
	.align	4
.nv.constant0._Z8mult_ph2iddPdP7double2:
	.zero		936


//--------------------- .nv.constant0._Z8mult_ph1iddP7double2 --------------------------
	.section	.nv.constant0._Z8mult_ph1iddP7double2,"a",@progbits
	.sectionflags	@""
	.align	4
.nv.constant0._Z8mult_ph1iddP7double2:
	.zero		928


//--------------------- .nv.constant0._Z9mult_ph12iddPdP7double2 --------------------------
	.section	.nv.constant0._Z9mult_ph12iddPdP7double2,"a",@progbits
	.sectionflags	@""
	.align	4
.nv.constant0._Z9mult_ph12iddPdP7double2:
	.zero		936


//--------------------- .nv.constant0._Z6mult_TiddPdP7double2 --------------------------
	.section	.nv.constant0._Z6mult_TiddPdP7double2,"a",@progbits
	.sectionflags	@""
	.align	4
.nv.constant0._Z6mult_TiddPdP7double2:
	.zero		936


//--------------------- .nv.constant0._Z6get_dEiP7double2S0_Pd --------------------------
	.section	.nv.constant0._Z6get_dEiP7double2S0_Pd,"a",@progbits
	.sectionflags	@""
	.align	4
.nv.constant0._Z6get_dEiP7double2S0_Pd:
	.zero		928


//--------------------- .nv.constant0._Z8sum_EtotPdS_ --------------------------
	.section	.nv.constant0._Z8sum_EtotPdS_,"a",@progbits
	.sectionflags	@""
	.align	4
.nv.constant0._Z8sum_EtotPdS_:
	.zero		912


//--------------------- .nv.constant0._Z5sum_EiPd --------------------------
	.section	.nv.constant0._Z5sum_EiPd,"a",@progbits
	.sectionflags	@""
	.align	4
.nv.constant0._Z5sum_EiPd:
	.zero		912


//--------------------- .nv.constant0._Z10get_E_GwkjPdP7double2S_S1_ --------------------------
	.section	.nv.constant0._Z10get_E_GwkjPdP7double2S_S1_,"a",@progbits
	.sectionflags	@""
	.align	4
.nv.constant0._Z10get_E_GwkjPdP7double2S_S1_:
	.zero		928


//--------------------- .nv.constant0._Z17mult_complex_1tonP7double2S0_S0_ --------------------------
	.section	.nv.constant0._Z17mult_complex_1tonP7double2S0_S0_,"a",@progbits
	.sectionflags	@""
	.align	4
.nv.constant0._Z17mult_complex_1tonP7double2S0_S0_:
	.zero		920


//--------------------- .nv.constant0._Z17mult_complex_1to1P7double2S0_S0_ --------------------------
	.section	.nv.constant0._Z17mult_complex_1to1P7double2S0_S0_,"a",@progbits
	.sectionflags	@""
	.align	4
.nv.constant0._Z17mult_complex_1to1P7double2S0_S0_:
	.zero		920


//--------------------- .nv.constant0._Z6get_GjPdS_P7double2 --------------------------
	.section	.nv.constant0._Z6get_GjPdS_P7double2,"a",@progbits
	.sectionflags	@""
	.align	4
.nv.constant0._Z6get_GjPdS_P7double2:
	.zero		920


//--------------------- SYMBOLS --------------------------

	.type		.nv.reservedSmem.offset0,@object
	.size		.nv.reservedSmem.offset0,0x4
	.type		.nv.reservedSmem.cap,@object
	.size		.nv.reservedSmem.cap,0x4
